	.headerflags	@"EF_CUDA_TEXMODE_UNIFIED EF_CUDA_64BIT_ADDRESS EF_CUDA_ACCELERATORS EF_CUDA_SM90 EF_CUDA_VIRTUAL_SM(EF_CUDA_SM90)"
	.elftype	@"ET_EXEC"


//--------------------- .nv.info                  --------------------------
	.section	.nv.info,"",@"SHT_CUDA_INFO"
	.align	4


	//----- nvinfo : EIATTR_REGCOUNT
	.align		4
        /*0000*/ 	.byte	0x04, 0x2f
        /*0002*/ 	.short	(.L_2 - .L_1)
	.align		4
.L_1:
        /*0004*/ 	.word	index@(triton_red_fused_convolution_native_layer_norm_12)
        /*0008*/ 	.word	0x00000020


	//----- nvinfo : EIATTR_MIN_STACK_SIZE
	.align		4
.L_2:
        /*000c*/ 	.byte	0x04, 0x12
        /*000e*/ 	.short	(.L_4 - .L_3)
	.align		4
.L_3:
        /*0010*/ 	.word	index@(triton_red_fused_convolution_native_layer_norm_12)
        /*0014*/ 	.word	0x00000000


	//----- nvinfo : EIATTR_FRAME_SIZE
	.align		4
.L_4:
        /*0018*/ 	.byte	0x04, 0x11
        /*001a*/ 	.short	(.L_6 - .L_5)
	.align		4
.L_5:
        /*001c*/ 	.word	index@(triton_red_fused_convolution_native_layer_norm_12)
        /*0020*/ 	.word	0x00000000


	//----- nvinfo : EIATTR_MIN_STACK_SIZE
	.align		4
.L_6:
        /*0024*/ 	.byte	0x04, 0x12
        /*0026*/ 	.short	(.L_8 - .L_7)
	.align		4
.L_7:
        /*0028*/ 	.word	index@(triton_red_fused_convolution_native_layer_norm_12)
        /*002c*/ 	.word	0x00000000
.L_8:


//--------------------- .nv.info.triton_red_fused_convolution_native_layer_norm_12 --------------------------
	.section	.nv.info.triton_red_fused_convolution_native_layer_norm_12,"",@"SHT_CUDA_INFO"
	.sectionflags	@""
	.align	4


	//----- nvinfo : EIATTR_CUDA_API_VERSION
	.align		4
        /*0000*/ 	.byte	0x04, 0x37
        /*0002*/ 	.short	(.L_10 - .L_9)
.L_9:
        /*0004*/ 	.word	0x0000007c


	//----- nvinfo : EIATTR_KPARAM_INFO
	.align		4
.L_10:
        /*0008*/ 	.byte	0x04, 0x17
        /*000a*/ 	.short	(.L_12 - .L_11)
.L_11:
        /*000c*/ 	.word	0x00000000
        /*0010*/ 	.short	0x0008
        /*0012*/ 	.short	0x003c
        /*0014*/ 	.byte	0x00, 0xf0, 0x11, 0x00


	//----- nvinfo : EIATTR_KPARAM_INFO
	.align		4
.L_12:
        /*0018*/ 	.byte	0x04, 0x17
        /*001a*/ 	.short	(.L_14 - .L_13)
.L_13:
        /*001c*/ 	.word	0x00000000
        /*0020*/ 	.short	0x0007
        /*0022*/ 	.short	0x0038
        /*0024*/ 	.byte	0x00, 0xf0, 0x11, 0x00


	//----- nvinfo : EIATTR_KPARAM_INFO
	.align		4
.L_14:
        /*0028*/ 	.byte	0x04, 0x17
        /*002a*/ 	.short	(.L_16 - .L_15)
.L_15:
        /*002c*/ 	.word	0x00000000
        /*0030*/ 	.short	0x0006
        /*0032*/ 	.short	0x0030
        /*0034*/ 	.byte	0x00, 0xf4, 0x21, 0x00


	//----- nvinfo : EIATTR_KPARAM_INFO
	.align		4
.L_16:
        /*0038*/ 	.byte	0x04, 0x17
        /*003a*/ 	.short	(.L_18 - .L_17)
.L_17:
        /*003c*/ 	.word	0x00000000
        /*0040*/ 	.short	0x0005
        /*0042*/ 	.short	0x0028
        /*0044*/ 	.byte	0x00, 0xf4, 0x21, 0x00


	//----- nvinfo : EIATTR_KPARAM_INFO
	.align		4
.L_18:
        /*0048*/ 	.byte	0x04, 0x17
        /*004a*/ 	.short	(.L_20 - .L_19)
.L_19:
        /*004c*/ 	.word	0x00000000
        /*0050*/ 	.short	0x0004
        /*0052*/ 	.short	0x0020
        /*0054*/ 	.byte	0x00, 0xf4, 0x21, 0x00


	//----- nvinfo : EIATTR_KPARAM_INFO
	.align		4
.L_20:
        /*0058*/ 	.byte	0x04, 0x17
        /*005a*/ 	.short	(.L_22 - .L_21)
.L_21:
        /*005c*/ 	.word	0x00000000
        /*0060*/ 	.short	0x0003
        /*0062*/ 	.short	0x0018
        /*0064*/ 	.byte	0x00, 0xf4, 0x21, 0x00


	//----- nvinfo : EIATTR_KPARAM_INFO
	.align		4
.L_22:
        /*0068*/ 	.byte	0x04, 0x17
        /*006a*/ 	.short	(.L_24 - .L_23)
.L_23:
        /*006c*/ 	.word	0x00000000
        /*0070*/ 	.short	0x0002
        /*0072*/ 	.short	0x0010
        /*0074*/ 	.byte	0x00, 0xf4, 0x21, 0x00


	//----- nvinfo : EIATTR_KPARAM_INFO
	.align		4
.L_24:
        /*0078*/ 	.byte	0x04, 0x17
        /*007a*/ 	.short	(.L_26 - .L_25)
.L_25:
        /*007c*/ 	.word	0x00000000
        /*0080*/ 	.short	0x0001
        /*0082*/ 	.short	0x0008
        /*0084*/ 	.byte	0x00, 0xf4, 0x21, 0x00


	//----- nvinfo : EIATTR_KPARAM_INFO
	.align		4
.L_26:
        /*0088*/ 	.byte	0x04, 0x17
        /*008a*/ 	.short	(.L_28 - .L_27)
.L_27:
        /*008c*/ 	.word	0x00000000
        /*0090*/ 	.short	0x0000
        /*0092*/ 	.short	0x0000
        /*0094*/ 	.byte	0x00, 0xf4, 0x21, 0x00


	//----- nvinfo : EIATTR_SPARSE_MMA_MASK
	.align		4
.L_28:
        /*0098*/ 	.byte	0x03, 0x50
        /*009a*/ 	.short	0x0000


	//----- nvinfo : EIATTR_MAXREG_COUNT
	.align		4
        /*009c*/ 	.byte	0x03, 0x1b
        /*009e*/ 	.short	0x00ff


	//----- nvinfo : EIATTR_COOP_GROUP_MASK_REGIDS
	.align		4
        /*00a0*/ 	.byte	0x04, 0x29
        /*00a2*/ 	.short	(.L_30 - .L_29)


	//   ....[0]....
.L_29:
        /*00a4*/ 	.word	0xffffffff


	//   ....[1]....
        /*00a8*/ 	.word	0xffffffff


	//   ....[2]....
        /*00ac*/ 	.word	0xffffffff


	//   ....[3]....
        /*00b0*/ 	.word	0xffffffff


	//   ....[4]....
        /*00b4*/ 	.word	0xffffffff


	//   ....[5]....
        /*00b8*/ 	.word	0xffffffff


	//   ....[6]....
        /*00bc*/ 	.word	0xffffffff


	//   ....[7]....
        /*00c0*/ 	.word	0xffffffff


	//   ....[8]....
        /*00c4*/ 	.word	0xffffffff


	//   ....[9]....
        /*00c8*/ 	.word	0xffffffff


	//   ....[10]....
        /*00cc*/ 	.word	0xffffffff


	//   ....[11]....
        /*00d0*/ 	.word	0xffffffff


	//   ....[12]....
        /*00d4*/ 	.word	0xffffffff


	//   ....[13]....
        /*00d8*/ 	.word	0xffffffff


	//   ....[14]....
        /*00dc*/ 	.word	0xffffffff


	//   ....[15]....
        /*00e0*/ 	.word	0xffffffff


	//   ....[16]....
        /*00e4*/ 	.word	0xffffffff


	//   ....[17]....
        /*00e8*/ 	.word	0xffffffff


	//   ....[18]....
        /*00ec*/ 	.word	0xffffffff


	//   ....[19]....
        /*00f0*/ 	.word	0xffffffff


	//   ....[20]....
        /*00f4*/ 	.word	0xffffffff


	//   ....[21]....
        /*00f8*/ 	.word	0xffffffff


	//   ....[22]....
        /*00fc*/ 	.word	0xffffffff


	//   ....[23]....
        /*0100*/ 	.word	0xffffffff


	//   ....[24]....
        /*0104*/ 	.word	0xffffffff


	//   ....[25]....
        /*0108*/ 	.word	0xffffffff


	//   ....[26]....
        /*010c*/ 	.word	0xffffffff


	//   ....[27]....
        /*0110*/ 	.word	0xffffffff


	//   ....[28]....
        /*0114*/ 	.word	0xffffffff


	//   ....[29]....
        /*0118*/ 	.word	0xffffffff


	//   ....[30]....
        /*011c*/ 	.word	0xffffffff


	//   ....[31]....
        /*0120*/ 	.word	0xffffffff


	//   ....[32]....
        /*0124*/ 	.word	0xffffffff


	//   ....[33]....
        /*0128*/ 	.word	0xffffffff


	//   ....[34]....
        /*012c*/ 	.word	0xffffffff


	//   ....[35]....
        /*0130*/ 	.word	0xffffffff


	//----- nvinfo : EIATTR_COOP_GROUP_INSTR_OFFSETS
	.align		4
.L_30:
        /*0134*/ 	.byte	0x04, 0x28
        /*0136*/ 	.short	(.L_32 - .L_31)


	//   ....[0]....
.L_31:
        /*0138*/ 	.word	0x00000410


	//   ....[1]....
        /*013c*/ 	.word	0x00000530


	//   ....[2]....
        /*0140*/ 	.word	0x00000570


	//   ....[3]....
        /*0144*/ 	.word	0x000005b0


	//   ....[4]....
        /*0148*/ 	.word	0x00000660


	//   ....[5]....
        /*014c*/ 	.word	0x00000690


	//   ....[6]....
        /*0150*/ 	.word	0x00000700


	//   ....[7]....
        /*0154*/ 	.word	0x000007c0


	//   ....[8]....
        /*0158*/ 	.word	0x000007e0


	//   ....[9]....
        /*015c*/ 	.word	0x00000820


	//   ....[10]....
        /*0160*/ 	.word	0x00000920


	//   ....[11]....
        /*0164*/ 	.word	0x000009c0


	//   ....[12]....
        /*0168*/ 	.word	0x00000a00


	//   ....[13]....
        /*016c*/ 	.word	0x00000b40


	//   ....[14]....
        /*0170*/ 	.word	0x00000c00


	//   ....[15]....
        /*0174*/ 	.word	0x00000ca0


	//   ....[16]....
        /*0178*/ 	.word	0x00000ce0


	//   ....[17]....
        /*017c*/ 	.word	0x00000d50


	//   ....[18]....
        /*0180*/ 	.word	0x00000de0


	//   ....[19]....
        /*0184*/ 	.word	0x00000e30


	//   ....[20]....
        /*0188*/ 	.word	0x00000e90


	//   ....[21]....
        /*018c*/ 	.word	0x00000f20


	//   ....[22]....
        /*0190*/ 	.word	0x00000f80


	//   ....[23]....
        /*0194*/ 	.word	0x00000fb0


	//   ....[24]....
        /*0198*/ 	.word	0x00001050


	//   ....[25]....
        /*019c*/ 	.word	0x000010a0


	//   ....[26]....
        /*01a0*/ 	.word	0x000010f0


	//   ....[27]....
        /*01a4*/ 	.word	0x00001120


	//   ....[28]....
        /*01a8*/ 	.word	0x000011c0


	//   ....[29]....
        /*01ac*/ 	.word	0x00001270


	//   ....[30]....
        /*01b0*/ 	.word	0x00001490


	//   ....[31]....
        /*01b4*/ 	.word	0x000014a0


	//   ....[32]....
        /*01b8*/ 	.word	0x000014b0


	//   ....[33]....
        /*01bc*/ 	.word	0x00001540


	//   ....[34]....
        /*01c0*/ 	.word	0x00001640


	//   ....[35]....
        /*01c4*/ 	.word	0x00001650


	//----- nvinfo : EIATTR_EXIT_INSTR_OFFSETS
	.align		4
.L_32:
        /*01c8*/ 	.byte	0x04, 0x1c
        /*01ca*/ 	.short	(.L_34 - .L_33)


	//   ....[0]....
.L_33:
        /*01cc*/ 	.word	0x00001d90


	//   ....[1]....
        /*01d0*/ 	.word	0x00001de0


	//----- nvinfo : EIATTR_REQNTID
	.align		4
.L_34:
        /*01d4*/ 	.byte	0x04, 0x10
        /*01d6*/ 	.short	(.L_36 - .L_35)
.L_35:
        /*01d8*/ 	.word	0x00000080
        /*01dc*/ 	.word	0x00000001
        /*01e0*/ 	.word	0x00000001


	//----- nvinfo : EIATTR_CBANK_PARAM_SIZE
	.align		4
.L_36:
        /*01e4*/ 	.byte	0x03, 0x19
        /*01e6*/ 	.short	0x0040


	//----- nvinfo : EIATTR_PARAM_CBANK
	.align		4
        /*01e8*/ 	.byte	0x04, 0x0a
        /*01ea*/ 	.short	(.L_38 - .L_37)
	.align		4
.L_37:
        /*01ec*/ 	.word	index@(.nv.constant0.triton_red_fused_convolution_native_layer_norm_12)
        /*01f0*/ 	.short	0x0210
        /*01f2*/ 	.short	0x0040


	//----- nvinfo : EIATTR_SW_WAR
	.align		4
.L_38:
        /*01f4*/ 	.byte	0x04, 0x36
        /*01f6*/ 	.short	(.L_40 - .L_39)
.L_39:
        /*01f8*/ 	.word	0x00000008
.L_40:


//--------------------- .nv.callgraph             --------------------------
	.section	.nv.callgraph,"",@"SHT_CUDA_CALLGRAPH"
	.align	4
	.sectionentsize	8
	.align		4
        /*0000*/ 	.word	0x00000000
	.align		4
        /*0004*/ 	.word	0xffffffff
	.align		4
        /*0008*/ 	.word	0x00000000
	.align		4
        /*000c*/ 	.word	0xfffffffe
	.align		4
        /*0010*/ 	.word	0x00000000
	.align		4
        /*0014*/ 	.word	0xfffffffd
	.align		4
        /*0018*/ 	.word	0x00000000
	.align		4
        /*001c*/ 	.word	0xfffffffc


//--------------------- .nv.constant4             --------------------------
	.section	.nv.constant4,"a",@progbits
	.align	8
	.align		8
.nv.constant4:
        /*0000*/ 	.dword	_$_str


//--------------------- .text.triton_red_fused_convolution_native_layer_norm_12 --------------------------
	.section	.text.triton_red_fused_convolution_native_layer_norm_12,"ax",@progbits
	.sectionflags	@"SHF_BARRIERS=1"
	.align	128
        .global         triton_red_fused_convolution_native_layer_norm_12
        .type           triton_red_fused_convolution_native_layer_norm_12,@function
        .size           triton_red_fused_convolution_native_layer_norm_12,(.L_x_1 - triton_red_fused_convolution_native_layer_norm_12)
        .other          triton_red_fused_convolution_native_layer_norm_12,@"STO_CUDA_ENTRY STV_DEFAULT"
triton_red_fused_convolution_native_layer_norm_12:
.text.triton_red_fused_convolution_native_layer_norm_12:
[----:B------:R-:W0:Y:S01]  /*0000*/  LDC R1, c[0x0][0x28] ;  /* 0x00000a00ff017b82 */ /* 0x000e220000000800 */
[----:B------:R-:W1:Y:S07]  /*0010*/  S2R R20, SR_TID.X ;  /* 0x0000000000147919 */ /* 0x000e6e0000002100 */
[----:B------:R-:W2:Y:S01]  /*0020*/  LDC.64 R26, c[0x0][0x210] ;  /* 0x00008400ff1a7b82 */ /* 0x000ea20000000a00 */
[----:B------:R-:W-:Y:S02]  /*0030*/  CS2R R8, SRZ ;  /* 0x0000000000087805 */ /* 0x000fe4000001ff00 */
[----:B------:R-:W-:Y:S01]  /*0040*/  CS2R R10, SRZ ;  /* 0x00000000000a7805 */ /* 0x000fe2000001ff00 */
[----:B------:R-:W3:Y:S01]  /*0050*/  S2R R21, SR_CTAID.X ;  /* 0x0000000000157919 */ /* 0x000ee20000002500 */
[----:B------:R-:W-:-:S03]  /*0060*/  ULDC.64 UR6, c[0x0][0x208] ;  /* 0x0000820000067ab9 */ /* 0x000fc60000000a00 */
[----:B------:R-:W4:Y:S08]  /*0070*/  S2UR UR5, SR_CgaCtaId ;  /* 0x00000000000579c3 */ /* 0x000f300000008800 */
[----:B------:R-:W5:Y:S01]  /*0080*/  LDC.64 R12, c[0x0][0x218] ;  /* 0x00008600ff0c7b82 */ /* 0x000f620000000a00 */
[----:B-1----:R-:W-:Y:S02]  /*0090*/  SHF.R.U32.HI R4, RZ, 0x6, R20 ;  /* 0x00000006ff047819 */ /* 0x002fe40000011614 */
[----:B------:R-:W-:-:S02]  /*00a0*/  SHF.L.U32 R14, R20, 0x2, RZ ;  /* 0x00000002140e7819 */ /* 0x000fc400000006ff */
[----:B---3--:R-:W-:Y:S02]  /*00b0*/  SHF.L.U32 R23, R21, 0x1, RZ ;  /* 0x0000000115177819 */ /* 0x008fe400000006ff */
[----:B------:R-:W-:Y:S02]  /*00c0*/  SGXT.U32 R4, R4, 0x1 ;  /* 0x000000010404781a */ /* 0x000fe40000000000 */
[----:B------:R-:W-:Y:S02]  /*00d0*/  LOP3.LUT R14, R14, 0xfc, RZ, 0xc0, !PT ;  /* 0x000000fc0e0e7812 */ /* 0x000fe400078ec0ff */
[----:B------:R-:W-:-:S04]  /*00e0*/  LOP3.LUT R5, R23, R4, RZ, 0xfc, !PT ;  /* 0x0000000417057212 */ /* 0x000fc800078efcff */
[C---:B------:R-:W-:Y:S01]  /*00f0*/  ISETP.GE.AND P0, PT, R5.reuse, 0x100, PT ;  /* 0x000001000500780c */ /* 0x040fe20003f06270 */
[----:B------:R-:W-:-:S03]  /*0100*/  IMAD R5, R5, 0xc0, R14 ;  /* 0x000000c005057824 */ /* 0x000fc600078e020e */
[----:B------:R-:W-:Y:S01]  /*0110*/  ISETP.LT.U32.AND P0, PT, R14, 0xc0, !P0 ;  /* 0x000000c00e00780c */ /* 0x000fe20004701070 */
[----:B--2---:R-:W-:-:S12]  /*0120*/  IMAD.WIDE R26, R5, 0x4, R26 ;  /* 0x00000004051a7825 */ /* 0x004fd800078e021a */
[----:B------:R-:W2:Y:S01]  /*0130*/  @P0 LDG.E.EF.128 R8, desc[UR6][R26.64] ;  /* 0x000000061a080981 */ /* 0x000ea2000c0e1d00 */
[----:B------:R-:W-:Y:S01]  /*0140*/  UMOV UR4, 0x400 ;  /* 0x0000040000047882 */ /* 0x000fe20000000000 */
[----:B------:R-:W-:Y:S01]  /*0150*/  SHF.R.U32.HI R4, RZ, 0x2, R20 ;  /* 0x00000002ff047819 */ /* 0x000fe20000011614 */
[----:B----4-:R-:W-:Y:S01]  /*0160*/  UPRMT UR4, UR5, 0x654, UR4 ;  /* 0x0000065405047896 */ /* 0x010fe20008000004 */
[----:B------:R-:W-:Y:S02]  /*0170*/  SHF.L.U32 R6, R20, 0x4, RZ ;  /* 0x0000000414067819 */ /* 0x000fe400000006ff */
[----:B------:R-:W-:Y:S02]  /*0180*/  LOP3.LUT R4, R4, 0x10, RZ, 0xc0, !PT ;  /* 0x0000001004047812 */ /* 0x000fe400078ec0ff */
[----:B------:R-:W-:Y:S02]  /*0190*/  LOP3.LUT R7, R6, 0x7f0, RZ, 0xc0, !PT ;  /* 0x000007f006077812 */ /* 0x000fe400078ec0ff */
[----:B------:R-:W-:-:S02]  /*01a0*/  SHF.L.U32 R22, R20, 0x1, RZ ;  /* 0x0000000114167819 */ /* 0x000fc400000006ff */
[----:B------:R-:W-:Y:S02]  /*01b0*/  IADD3 R4, R7, UR4, R4 ;  /* 0x0000000407047c10 */ /* 0x000fe4000fffe004 */
[----:B------:R-:W-:Y:S02]  /*01c0*/  CS2R R6, SRZ ;  /* 0x0000000000067805 */ /* 0x000fe4000001ff00 */
[----:B------:R-:W-:-:S04]  /*01d0*/  LOP3.LUT R22, R22, 0xfe, RZ, 0xc0, !PT ;  /* 0x000000fe16167812 */ /* 0x000fc800078ec0ff */
[C---:B------:R-:W-:Y:S01]  /*01e0*/  ISETP.GE.U32.AND P2, PT, R22.reuse, 0xc0, PT ;  /* 0x000000c01600780c */ /* 0x040fe20003f46070 */
[----:B-----5:R-:W-:Y:S01]  /*01f0*/  IMAD.WIDE.U32 R28, R22, 0x4, R12 ;  /* 0x00000004161c7825 */ /* 0x020fe200078e000c */
[----:B--2---:R-:W-:Y:S02]  /*0200*/  SEL R8, R8, RZ, P0 ;  /* 0x000000ff08087207 */ /* 0x004fe40000000000 */
[----:B------:R-:W-:Y:S02]  /*0210*/  SEL R9, R9, RZ, P0 ;  /* 0x000000ff09097207 */ /* 0x000fe40000000000 */
[----:B------:R-:W-:Y:S02]  /*0220*/  SEL R10, R10, RZ, P0 ;  /* 0x000000ff0a0a7207 */ /* 0x000fe40000000000 */
[----:B------:R-:W-:-:S05]  /*0230*/  SEL R11, R11, RZ, P0 ;  /* 0x000000ff0b0b7207 */ /* 0x000fca0000000000 */
[----:B------:R-:W-:Y:S01]  /*0240*/  STS.128 [R4], R8 ;  /* 0x0000000804007388 */ /* 0x000fe20000000c00 */
[----:B------:R-:W-:Y:S06]  /*0250*/  BAR.SYNC.DEFER_BLOCKING 0x0 ;  /* 0x0000000000007b1d */ /* 0x000fec0000010000 */
[----:B------:R-:W2:Y:S01]  /*0260*/  @!P2 LDG.E.EL.64 R6, desc[UR6][R28.64] ;  /* 0x000000061c06a981 */ /* 0x000ea2000c2e1b00 */
[----:B------:R-:W-:Y:S02]  /*0270*/  LEA R24, R22, UR4, 0x2 ;  /* 0x0000000416187c11 */ /* 0x000fe4000f8e10ff */
[----:B------:R-:W-:-:S02]  /*0280*/  LEA R25, R14, UR4, 0x2 ;  /* 0x000000040e197c11 */ /* 0x000fc4000f8e10ff */
[----:B------:R-:W-:Y:S01]  /*0290*/  ISETP.LT.AND P1, PT, R23, 0x100, !P2 ;  /* 0x000001001700780c */ /* 0x000fe20005721270 */
[----:B------:R-:W1:Y:S04]  /*02a0*/  LDS.64 R16, [R24] ;  /* 0x0000000018107984 */ /* 0x000e680000000a00 */
[----:B------:R-:W3:Y:S01]  /*02b0*/  LDS.64 R18, [R24+0x410] ;  /* 0x0004100018127984 */ /* 0x000ee20000000a00 */
[----:B------:R-:W-:Y:S01]  /*02c0*/  BAR.SYNC.DEFER_BLOCKING 0x0 ;  /* 0x0000000000007b1d */ /* 0x000fe20000010000 */
[----:B--2---:R-:W-:Y:S02]  /*02d0*/  SEL R6, R6, RZ, !P2 ;  /* 0x000000ff06067207 */ /* 0x004fe40005000000 */
[----:B------:R-:W-:-:S03]  /*02e0*/  SEL R7, R7, RZ, !P2 ;  /* 0x000000ff07077207 */ /* 0x000fc60005000000 */
[--C-:B-1----:R-:W-:Y:S01]  /*02f0*/  FADD R16, R16, R6.reuse ;  /* 0x0000000610107221 */ /* 0x102fe20000000000 */
[----:B---3--:R-:W-:Y:S01]  /*0300*/  FADD R18, R18, R6 ;  /* 0x0000000612127221 */ /* 0x008fe20000000000 */
[----:B------:R-:W-:Y:S01]  /*0310*/  STS.64 [R24], R6 ;  /* 0x0000000618007388 */ /* 0x000fe20000000a00 */
[--C-:B------:R-:W-:Y:S01]  /*0320*/  FADD R17, R17, R7.reuse ;  /* 0x0000000711117221 */ /* 0x100fe20000000000 */
[----:B------:R-:W-:Y:S01]  /*0330*/  FADD R19, R19, R7 ;  /* 0x0000000713137221 */ /* 0x000fe20000000000 */
[----:B------:R-:W-:Y:S01]  /*0340*/  FSEL R16, R16, RZ, P1 ;  /* 0x000000ff10107208 */ /* 0x000fe20000800000 */
[----:B------:R-:W-:Y:S02]  /*0350*/  BAR.SYNC.DEFER_BLOCKING 0x0 ;  /* 0x0000000000007b1d */ /* 0x000fe40000010000 */
[----:B------:R-:W-:-:S04]  /*0360*/  FSEL R17, R17, RZ, P1 ;  /* 0x000000ff11117208 */ /* 0x000fc80000800000 */
[----:B------:R1:W2:Y:S02]  /*0370*/  LDS.128 R12, [R25] ;  /* 0x00000000190c7984 */ /* 0x0002a40000000c00 */
[----:B-1----:R-:W-:-:S05]  /*0380*/  FSEL R25, RZ, 1, !P1 ;  /* 0x3f800000ff197808 */ /* 0x002fca0004800000 */
[----:B------:R-:W-:Y:S01]  /*0390*/  FMUL R28, R25, 16777216 ;  /* 0x4b800000191c7820 */ /* 0x000fe20000400000 */
[----:B--2---:R-:W-:Y:S01]  /*03a0*/  FADD R13, R9, R13 ;  /* 0x0000000d090d7221 */ /* 0x004fe20000000000 */
[----:B------:R-:W-:Y:S01]  /*03b0*/  FSEL R9, RZ, 2, !P1 ;  /* 0x40000000ff097808 */ /* 0x000fe20004800000 */
[----:B------:R-:W-:Y:S01]  /*03c0*/  FADD R12, R8, R12 ;  /* 0x0000000c080c7221 */ /* 0x000fe20000000000 */
[----:B------:R-:W-:Y:S01]  /*03d0*/  FADD R14, R10, R14 ;  /* 0x0000000e0a0e7221 */ /* 0x000fe20000000000 */
[----:B------:R-:W-:Y:S01]  /*03e0*/  FADD R15, R11, R15 ;  /* 0x0000000f0b0f7221 */ /* 0x000fe20000000000 */
[C---:B------:R-:W-:Y:S01]  /*03f0*/  FSETP.GEU.AND P3, PT, R9.reuse, 1.175494350822287508e-38, PT ;  /* 0x008000000900780b */ /* 0x040fe20003f6e000 */
[----:B------:R-:W-:Y:S01]  /*0400*/  FMUL R8, R9, 16777216 ;  /* 0x4b80000009087820 */ /* 0x000fe20000400000 */
[----:B------:R-:W1:Y:S02]  /*0410*/  SHFL.BFLY PT, R10, R9, 0x10, 0x1f ;  /* 0x0e001f00090a7f89 */ /* 0x000e6400000e0000 */
[----:B------:R-:W-:-:S02]  /*0420*/  FSEL R11, R28, R25, !P3 ;  /* 0x000000191c0b7208 */ /* 0x000fc40005800000 */
[----:B------:R-:W-:Y:S01]  /*0430*/  FSEL R8, R8, R9, !P3 ;  /* 0x0000000908087208 */ /* 0x000fe20005800000 */
[----:B------:R2:W-:Y:S01]  /*0440*/  @P0 STG.E.128 desc[UR6][R26.64], R12 ;  /* 0x0000000c1a000986 */ /* 0x0005e2000c101d06 */
[----:B------:R-:W-:Y:S01]  /*0450*/  BAR.SYNC.DEFER_BLOCKING 0x0 ;  /* 0x0000000000007b1d */ /* 0x000fe20000010000 */
[----:B------:R-:W-:-:S05]  /*0460*/  FSETP.NEU.AND P3, PT, R9, RZ, PT ;  /* 0x000000ff0900720b */ /* 0x000fca0003f6d000 */
[----:B------:R-:W3:Y:S01]  /*0470*/  MUFU.RCP R8, R8 ;  /* 0x0000000800087308 */ /* 0x000ee20000001000 */
[----:B--2---:R-:W-:-:S04]  /*0480*/  FADD R15, -R16, R17 ;  /* 0x00000011100f7221 */ /* 0x004fc80000000100 */
[----:B------:R-:W-:Y:S01]  /*0490*/  FMUL R12, R15, R15 ;  /* 0x0000000f0f0c7220 */ /* 0x000fe20000400000 */
[----:B---3--:R-:W-:Y:S01]  /*04a0*/  FMUL R28, R8, R11 ;  /* 0x0000000b081c7220 */ /* 0x008fe20000400000 */
[----:B-1----:R-:W-:-:S04]  /*04b0*/  FADD R11, R9, R10 ;  /* 0x0000000a090b7221 */ /* 0x002fc80000000000 */
[C---:B------:R-:W-:Y:S01]  /*04c0*/  FMUL R14, R11.reuse, 0.25 ;  /* 0x3e8000000b0e7820 */ /* 0x040fe20000400000 */
[C---:B------:R-:W-:Y:S02]  /*04d0*/  FSETP.GEU.AND P4, PT, |R11|.reuse, 1.175494350822287508e-38, PT ;  /* 0x008000000b00780b */ /* 0x040fe40003f8e200 */
[----:B------:R-:W-:Y:S02]  /*04e0*/  FSETP.GT.AND P1, PT, |R11|, 8.50705917302346158658e+37, PT ;  /* 0x7e8000000b00780b */ /* 0x000fe40003f24200 */
[----:B------:R-:W-:Y:S02]  /*04f0*/  FSEL R8, R28, RZ, P3 ;  /* 0x000000ff1c087208 */ /* 0x000fe40001800000 */
[----:B------:R-:W-:-:S03]  /*0500*/  FSEL R17, R14, R11, P1 ;  /* 0x0000000b0e117208 */ /* 0x000fc60000800000 */
[----:B------:R-:W-:Y:S01]  /*0510*/  FFMA R13, R15, R8, R16 ;  /* 0x000000080f0d7223 */ /* 0x000fe20000000010 */
[----:B------:R-:W-:Y:S02]  /*0520*/  FMUL R15, R25, R12 ;  /* 0x0000000c190f7220 */ /* 0x000fe40000400000 */
[----:B------:R-:W1:Y:S01]  /*0530*/  SHFL.BFLY PT, R12, R11, 0x8, 0x1f ;  /* 0x0d001f000b0c7f89 */ /* 0x000e6200000e0000 */
[----:B------:R-:W-:Y:S01]  /*0540*/  @!P4 FMUL R17, R17, 16777216 ;  /* 0x4b8000001111c820 */ /* 0x000fe20000400000 */
[----:B------:R-:W-:Y:S01]  /*0550*/  FFMA R15, R8, R15, RZ ;  /* 0x0000000f080f7223 */ /* 0x000fe200000000ff */
[----:B------:R-:W-:Y:S01]  /*0560*/  @P1 FMUL R10, R10, 0.25 ;  /* 0x3e8000000a0a1820 */ /* 0x000fe20000400000 */
[----:B------:R-:W2:Y:S01]  /*0570*/  SHFL.BFLY PT, R16, R13, 0x10, 0x1f ;  /* 0x0e001f000d107f89 */ /* 0x000ea200000e0000 */
[----:B------:R-:W-:Y:S02]  /*0580*/  FSETP.NEU.AND P1, PT, R11, RZ, PT ;  /* 0x000000ff0b00720b */ /* 0x000fe40003f2d000 */
[----:B------:R-:W3:Y:S01]  /*0590*/  MUFU.RCP R17, R17 ;  /* 0x0000001100117308 */ /* 0x000ee20000001000 */
[----:B------:R-:W-:Y:S01]  /*05a0*/  @!P4 FMUL R10, R10, 16777216 ;  /* 0x4b8000000a0ac820 */ /* 0x000fe20000400000 */
[----:B------:R-:W4:Y:S03]  /*05b0*/  SHFL.BFLY PT, R28, R15, 0x10, 0x1f ;  /* 0x0e001f000f1c7f89 */ /* 0x000f2600000e0000 */
[----:B---3--:R-:W-:Y:S01]  /*05c0*/  FMUL R14, R17, R10 ;  /* 0x0000000a110e7220 */ /* 0x008fe20000400000 */
[----:B-1----:R-:W-:-:S04]  /*05d0*/  FADD R10, R11, R12 ;  /* 0x0000000c0b0a7221 */ /* 0x002fc80000000000 */
[----:B------:R-:W-:Y:S01]  /*05e0*/  FSEL R14, R14, RZ, P1 ;  /* 0x000000ff0e0e7208 */ /* 0x000fe20000800000 */
[----:B--2---:R-:W-:Y:S01]  /*05f0*/  FADD R16, -R13, R16 ;  /* 0x000000100d107221 */ /* 0x004fe20000000100 */
[C---:B------:R-:W-:Y:S02]  /*0600*/  FSETP.GEU.AND P3, PT, |R10|.reuse, 1.175494350822287508e-38, PT ;  /* 0x008000000a00780b */ /* 0x040fe40003f6e200 */
[----:B------:R-:W-:Y:S01]  /*0610*/  FSETP.GT.AND P1, PT, |R10|, 8.50705917302346158658e+37, PT ;  /* 0x7e8000000a00780b */ /* 0x000fe20003f24200 */
[----:B------:R-:W-:Y:S01]  /*0620*/  FFMA R8, R16, R14, R13 ;  /* 0x0000000e10087223 */ /* 0x000fe2000000000d */
[----:B------:R-:W-:Y:S01]  /*0630*/  FMUL R13, R10, 0.25 ;  /* 0x3e8000000a0d7820 */ /* 0x000fe20000400000 */
[----:B------:R-:W-:Y:S01]  /*0640*/  FMUL R16, R16, R16 ;  /* 0x0000001010107220 */ /* 0x000fe20000400000 */
[----:B----4-:R-:W-:Y:S02]  /*0650*/  FADD R15, R15, R28 ;  /* 0x0000001c0f0f7221 */ /* 0x010fe40000000000 */
[----:B------:R-:W1:Y:S01]  /*0660*/  SHFL.BFLY PT, R25, R8, 0x8, 0x1f ;  /* 0x0d001f0008197f89 */ /* 0x000e6200000e0000 */
[----:B------:R-:W-:Y:S01]  /*0670*/  FSEL R29, R13, R10, P1 ;  /* 0x0000000a0d1d7208 */ /* 0x000fe20000800000 */
[----:B------:R-:W-:-:S02]  /*0680*/  FMUL R9, R9, R16 ;  /* 0x0000001009097220 */ /* 0x000fc40000400000 */
[----:B------:R-:W2:Y:S02]  /*0690*/  SHFL.BFLY PT, R13, R10, 0x4, 0x1f ;  /* 0x0c801f000a0d7f89 */ /* 0x000ea400000e0000 */
[----:B------:R-:W-:Y:S01]  /*06a0*/  @!P3 FMUL R29, R29, 16777216 ;  /* 0x4b8000001d1db820 */ /* 0x000fe20000400000 */
[----:B------:R-:W-:Y:S01]  /*06b0*/  @P1 FMUL R12, R12, 0.25 ;  /* 0x3e8000000c0c1820 */ /* 0x000fe20000400000 */
[----:B------:R-:W-:Y:S01]  /*06c0*/  FFMA R15, R14, R9, R15 ;  /* 0x000000090e0f7223 */ /* 0x000fe2000000000f */
[----:B------:R-:W-:Y:S02]  /*06d0*/  FSETP.NEU.AND P1, PT, R10, RZ, PT ;  /* 0x000000ff0a00720b */ /* 0x000fe40003f2d000 */
[----:B------:R-:W-:Y:S01]  /*06e0*/  @!P3 FMUL R12, R12, 16777216 ;  /* 0x4b8000000c0cb820 */ /* 0x000fe20000400000 */
[----:B------:R-:W3:Y:S01]  /*06f0*/  MUFU.RCP R29, R29 ;  /* 0x0000001d001d7308 */ /* 0x000ee20000001000 */
[----:B------:R-:W4:Y:S01]  /*0700*/  SHFL.BFLY PT, R16, R15, 0x8, 0x1f ;  /* 0x0d001f000f107f89 */ /* 0x000f2200000e0000 */
[----:B-1----:R-:W-:Y:S01]  /*0710*/  FADD R25, -R8, R25 ;  /* 0x0000001908197221 */ /* 0x002fe20000000100 */
[----:B---3--:R-:W-:Y:S01]  /*0720*/  FMUL R17, R29, R12 ;  /* 0x0000000c1d117220 */ /* 0x008fe20000400000 */
[----:B--2---:R-:W-:-:S04]  /*0730*/  FADD R9, R10, R13 ;  /* 0x0000000d0a097221 */ /* 0x004fc80000000000 */
[----:B------:R-:W-:Y:S01]  /*0740*/  FSEL R17, R17, RZ, P1 ;  /* 0x000000ff11117208 */ /* 0x000fe20000800000 */
[C---:B------:R-:W-:Y:S01]  /*0750*/  FMUL R12, R9.reuse, 0.25 ;  /* 0x3e800000090c7820 */ /* 0x040fe20000400000 */
[C---:B------:R-:W-:Y:S02]  /*0760*/  FSETP.GT.AND P1, PT, |R9|.reuse, 8.50705917302346158658e+37, PT ;  /* 0x7e8000000900780b */ /* 0x040fe40003f24200 */
[----:B------:R-:W-:Y:S01]  /*0770*/  FSETP.GEU.AND P3, PT, |R9|, 1.175494350822287508e-38, PT ;  /* 0x008000000900780b */ /* 0x000fe20003f6e200 */
[C---:B------:R-:W-:Y:S01]  /*0780*/  FFMA R14, R25.reuse, R17, R8 ;  /* 0x00000011190e7223 */ /* 0x040fe20000000008 */
[----:B------:R-:W-:Y:S01]  /*0790*/  FMUL R8, R25, R25 ;  /* 0x0000001919087220 */ /* 0x000fe20000400000 */
[----:B------:R-:W-:Y:S01]  /*07a0*/  FSEL R25, R12, R9, P1 ;  /* 0x000000090c197208 */ /* 0x000fe20000800000 */
[----:B----4-:R-:W-:Y:S01]  /*07b0*/  FADD R16, R15, R16 ;  /* 0x000000100f107221 */ /* 0x010fe20000000000 */
[----:B------:R-:W1:Y:S01]  /*07c0*/  SHFL.BFLY PT, R12, R9, 0x2, 0x1f ;  /* 0x0c401f00090c7f89 */ /* 0x000e6200000e0000 */
[----:B------:R-:W-:-:S03]  /*07d0*/  FMUL R8, R11, R8 ;  /* 0x000000080b087220 */ /* 0x000fc60000400000 */
[----:B------:R-:W2:Y:S01]  /*07e0*/  SHFL.BFLY PT, R11, R14, 0x4, 0x1f ;  /* 0x0c801f000e0b7f89 */ /* 0x000ea200000e0000 */
[----:B------:R-:W-:Y:S01]  /*07f0*/  FFMA R15, R17, R8, R16 ;  /* 0x00000008110f7223 */ /* 0x000fe20000000010 */
[----:B------:R-:W-:Y:S02]  /*0800*/  @P1 FMUL R13, R13, 0.25 ;  /* 0x3e8000000d0d1820 */ /* 0x000fe40000400000 */
[----:B------:R-:W-:Y:S02]  /*0810*/  @!P3 FMUL R25, R25, 16777216 ;  /* 0x4b8000001919b820 */ /* 0x000fe40000400000 */
[----:B------:R-:W3:Y:S01]  /*0820*/  SHFL.BFLY PT, R16, R15, 0x4, 0x1f ;  /* 0x0c801f000f107f89 */ /* 0x000ee200000e0000 */
[----:B------:R-:W-:Y:S01]  /*0830*/  @!P3 FMUL R13, R13, 16777216 ;  /* 0x4b8000000d0db820 */ /* 0x000fe20000400000 */
[----:B------:R-:W4:Y:S01]  /*0840*/  MUFU.RCP R28, R25 ;  /* 0x00000019001c7308 */ /* 0x000f220000001000 */
[C---:B------:R-:W-:Y:S01]  /*0850*/  FSETP.NEU.AND P3, PT, R9.reuse, RZ, PT ;  /* 0x000000ff0900720b */ /* 0x040fe20003f6d000 */
[----:B-1----:R-:W-:Y:S01]  /*0860*/  FADD R8, R9, R12 ;  /* 0x0000000c09087221 */ /* 0x002fe20000000000 */
[----:B----4-:R-:W-:-:S03]  /*0870*/  FMUL R13, R28, R13 ;  /* 0x0000000d1c0d7220 */ /* 0x010fc60000400000 */
[C---:B------:R-:W-:Y:S01]  /*0880*/  FMUL R17, R8.reuse, 0.25 ;  /* 0x3e80000008117820 */ /* 0x040fe20000400000 */
[----:B------:R-:W-:Y:S01]  /*0890*/  FSETP.GEU.AND P4, PT, |R8|, 1.175494350822287508e-38, PT ;  /* 0x008000000800780b */ /* 0x000fe20003f8e200 */
[----:B--2---:R-:W-:Y:S01]  /*08a0*/  FADD R25, -R14, R11 ;  /* 0x0000000b0e197221 */ /* 0x004fe20000000100 */
[----:B------:R-:W-:Y:S02]  /*08b0*/  FSETP.GT.AND P1, PT, |R8|, 8.50705917302346158658e+37, PT ;  /* 0x7e8000000800780b */ /* 0x000fe40003f24200 */
[----:B------:R-:W-:Y:S01]  /*08c0*/  FSEL R13, R13, RZ, P3 ;  /* 0x000000ff0d0d7208 */ /* 0x000fe20001800000 */
[----:B---3--:R-:W-:Y:S01]  /*08d0*/  FADD R16, R15, R16 ;  /* 0x000000100f107221 */ /* 0x008fe20000000000 */
[----:B------:R-:W-:-:S03]  /*08e0*/  FSEL R17, R17, R8, P1 ;  /* 0x0000000811117208 */ /* 0x000fc60000800000 */
[C---:B------:R-:W-:Y:S01]  /*08f0*/  FFMA R11, R25.reuse, R13, R14 ;  /* 0x0000000d190b7223 */ /* 0x040fe2000000000e */
[----:B------:R-:W-:-:S03]  /*0900*/  FMUL R25, R25, R25 ;  /* 0x0000001919197220 */ /* 0x000fc60000400000 */
[----:B------:R-:W-:Y:S01]  /*0910*/  @!P4 FMUL R17, R17, 16777216 ;  /* 0x4b8000001111c820 */ /* 0x000fe20000400000 */
[----:B------:R-:W1:Y:S01]  /*0920*/  SHFL.BFLY PT, R14, R11, 0x2, 0x1f ;  /* 0x0c401f000b0e7f89 */ /* 0x000e6200000e0000 */
[----:B------:R-:W-:Y:S01]  /*0930*/  FMUL R25, R10, R25 ;  /* 0x000000190a197220 */ /* 0x000fe20000400000 */
[----:B------:R-:W-:Y:S01]  /*0940*/  IADD3 R10, R23, 0x1, RZ ;  /* 0x00000001170a7810 */ /* 0x000fe20007ffe0ff */
[----:B------:R-:W-:Y:S01]  /*0950*/  @P1 FMUL R12, R12, 0.25 ;  /* 0x3e8000000c0c1820 */ /* 0x000fe20000400000 */
[----:B------:R-:W-:Y:S01]  /*0960*/  LOP3.LUT R23, R23, 0x1, R20, 0xf8, !PT ;  /* 0x0000000117177812 */ /* 0x000fe200078ef814 */
[----:B------:R-:W2:Y:S01]  /*0970*/  MUFU.RCP R17, R17 ;  /* 0x0000001100117308 */ /* 0x000ea20000001000 */
[----:B------:R-:W-:Y:S01]  /*0980*/  FFMA R16, R13, R25, R16 ;  /* 0x000000190d107223 */ /* 0x000fe20000000010 */
[----:B------:R-:W-:Y:S01]  /*0990*/  ISETP.LT.AND P1, PT, R10, 0x100, !P2 ;  /* 0x000001000a00780c */ /* 0x000fe20005721270 */
[----:B------:R-:W-:Y:S01]  /*09a0*/  @!P4 FMUL R12, R12, 16777216 ;  /* 0x4b8000000c0cc820 */ /* 0x000fe20000400000 */
[----:B------:R-:W-:-:S02]  /*09b0*/  FSETP.NEU.AND P4, PT, R8, RZ, PT ;  /* 0x000000ff0800720b */ /* 0x000fc40003f8d000 */
[----:B------:R-:W3:Y:S01]  /*09c0*/  SHFL.BFLY PT, R15, R16, 0x2, 0x1f ;  /* 0x0c401f00100f7f89 */ /* 0x000ee200000e0000 */
[----:B------:R-:W-:Y:S02]  /*09d0*/  FSEL R10, RZ, 2, !P1 ;  /* 0x40000000ff0a7808 */ /* 0x000fe40004800000 */
[----:B------:R-:W-:Y:S02]  /*09e0*/  FSEL R19, R19, RZ, P1 ;  /* 0x000000ff13137208 */ /* 0x000fe40000800000 */
[C---:B------:R-:W-:Y:S01]  /*09f0*/  FSETP.GEU.AND P3, PT, R10.reuse, 1.175494350822287508e-38, PT ;  /* 0x008000000a00780b */ /* 0x040fe20003f6e000 */
[----:B------:R-:W4:Y:S01]  /*0a00*/  SHFL.BFLY PT, R13, R10, 0x10, 0x1f ;  /* 0x0e001f000a0d7f89 */ /* 0x000f2200000e0000 */
[----:B--2---:R-:W-:Y:S01]  /*0a10*/  FMUL R12, R17, R12 ;  /* 0x0000000c110c7220 */ /* 0x004fe20000400000 */
[----:B------:R-:W-:Y:S01]  /*0a20*/  FMUL R17, R10, 16777216 ;  /* 0x4b8000000a117820 */ /* 0x000fe20000400000 */
[----:B-1----:R-:W-:-:S03]  /*0a30*/  FADD R14, -R11, R14 ;  /* 0x0000000e0b0e7221 */ /* 0x002fc60000000100 */
[----:B------:R-:W-:Y:S02]  /*0a40*/  FSEL R12, R12, RZ, P4 ;  /* 0x000000ff0c0c7208 */ /* 0x000fe40002000000 */
[----:B------:R-:W-:Y:S02]  /*0a50*/  FSEL R25, R17, R10, !P3 ;  /* 0x0000000a11197208 */ /* 0x000fe40005800000 */
[----:B------:R-:W-:Y:S01]  /*0a60*/  FSETP.NEU.AND P4, PT, R10, RZ, PT ;  /* 0x000000ff0a00720b */ /* 0x000fe20003f8d000 */
[C---:B------:R-:W-:Y:S01]  /*0a70*/  FFMA R11, R14.reuse, R12, R11 ;  /* 0x0000000c0e0b7223 */ /* 0x040fe2000000000b */
[----:B------:R-:W-:Y:S01]  /*0a80*/  FMUL R14, R14, R14 ;  /* 0x0000000e0e0e7220 */ /* 0x000fe20000400000 */
[----:B------:R-:W1:Y:S03]  /*0a90*/  MUFU.RCP R17, R25 ;  /* 0x0000001900117308 */ /* 0x000e660000001000 */
[----:B------:R-:W-:Y:S01]  /*0aa0*/  FMUL R28, R9, R14 ;  /* 0x0000000e091c7220 */ /* 0x000fe20000400000 */
[----:B---3--:R-:W-:Y:S01]  /*0ab0*/  FADD R9, R16, R15 ;  /* 0x0000000f10097221 */ /* 0x008fe20000000000 */
[----:B------:R-:W-:-:S03]  /*0ac0*/  FSEL R14, RZ, 1, !P1 ;  /* 0x3f800000ff0e7808 */ /* 0x000fc60004800000 */
[----:B------:R-:W-:Y:S01]  /*0ad0*/  FFMA R9, R12, R28, R9 ;  /* 0x0000001c0c097223 */ /* 0x000fe20000000009 */
[----:B----4-:R-:W-:Y:S01]  /*0ae0*/  FADD R12, R10, R13 ;  /* 0x0000000d0a0c7221 */ /* 0x010fe20000000000 */
[----:B------:R-:W-:-:S03]  /*0af0*/  FMUL R15, R14, 16777216 ;  /* 0x4b8000000e0f7820 */ /* 0x000fc60000400000 */
[C---:B------:R-:W-:Y:S01]  /*0b00*/  FMUL R7, R12.reuse, 0.25 ;  /* 0x3e8000000c077820 */ /* 0x040fe20000400000 */
[C---:B------:R-:W-:Y:S02]  /*0b10*/  FSETP.GEU.AND P5, PT, |R12|.reuse, 1.175494350822287508e-38, PT ;  /* 0x008000000c00780b */ /* 0x040fe40003fae200 */
[----:B------:R-:W-:Y:S02]  /*0b20*/  FSEL R16, R15, R14, !P3 ;  /* 0x0000000e0f107208 */ /* 0x000fe40005800000 */
[----:B------:R-:W-:Y:S01]  /*0b30*/  FSETP.GT.AND P3, PT, |R12|, 8.50705917302346158658e+37, PT ;  /* 0x7e8000000c00780b */ /* 0x000fe20003f64200 */
[----:B------:R-:W2:Y:S02]  /*0b40*/  SHFL.BFLY PT, R15, R12, 0x8, 0x1f ;  /* 0x0d001f000c0f7f89 */ /* 0x000ea400000e0000 */
[----:B-1----:R-:W-:Y:S01]  /*0b50*/  FMUL R17, R17, R16 ;  /* 0x0000001011117220 */ /* 0x002fe20000400000 */
[----:B------:R-:W-:Y:S02]  /*0b60*/  FSEL R16, R18, RZ, P1 ;  /* 0x000000ff12107208 */ /* 0x000fe40000800000 */
[----:B------:R-:W-:-:S02]  /*0b70*/  FSEL R18, R7, R12, P3 ;  /* 0x0000000c07127208 */ /* 0x000fc40001800000 */
[----:B------:R-:W-:Y:S01]  /*0b80*/  FSEL R6, R17, RZ, P4 ;  /* 0x000000ff11067208 */ /* 0x000fe20002000000 */
[----:B------:R-:W-:Y:S02]  /*0b90*/  FADD R7, -R16, R19 ;  /* 0x0000001310077221 */ /* 0x000fe40000000100 */
[----:B------:R-:W-:Y:S02]  /*0ba0*/  @!P5 FMUL R18, R18, 16777216 ;  /* 0x4b8000001212d820 */ /* 0x000fe40000400000 */
[----:B------:R-:W-:Y:S01]  /*0bb0*/  FFMA R16, R7, R6, R16 ;  /* 0x0000000607107223 */ /* 0x000fe20000000010 */
[----:B------:R-:W-:Y:S01]  /*0bc0*/  @P3 FMUL R13, R13, 0.25 ;  /* 0x3e8000000d0d3820 */ /* 0x000fe20000400000 */
[----:B------:R-:W-:Y:S01]  /*0bd0*/  FMUL R7, R7, R7 ;  /* 0x0000000707077220 */ /* 0x000fe20000400000 */
[----:B------:R-:W-:Y:S01]  /*0be0*/  FSETP.NEU.AND P3, PT, R12, RZ, PT ;  /* 0x000000ff0c00720b */ /* 0x000fe20003f6d000 */
[----:B------:R-:W1:Y:S01]  /*0bf0*/  MUFU.RCP R18, R18 ;  /* 0x0000001200127308 */ /* 0x000e620000001000 */
[----:B------:R-:W3:Y:S01]  /*0c00*/  SHFL.BFLY PT, R17, R16, 0x10, 0x1f ;  /* 0x0e001f0010117f89 */ /* 0x000ee200000e0000 */
[----:B------:R-:W-:Y:S01]  /*0c10*/  @!P5 FMUL R13, R13, 16777216 ;  /* 0x4b8000000d0dd820 */ /* 0x000fe20000400000 */
[----:B------:R-:W-:Y:S01]  /*0c20*/  FMUL R19, R14, R7 ;  /* 0x000000070e137220 */ /* 0x000fe20000400000 */
[----:B--2---:R-:W-:-:S05]  /*0c30*/  FADD R7, R12, R15 ;  /* 0x0000000f0c077221 */ /* 0x004fca0000000000 */
[C---:B------:R-:W-:Y:S01]  /*0c40*/  FSETP.GEU.AND P4, PT, |R7|.reuse, 1.175494350822287508e-38, PT ;  /* 0x008000000700780b */ /* 0x040fe20003f8e200 */
[----:B-1----:R-:W-:Y:S01]  /*0c50*/  FMUL R14, R18, R13 ;  /* 0x0000000d120e7220 */ /* 0x002fe20000400000 */
[----:B------:R-:W-:Y:S01]  /*0c60*/  FFMA R13, R6, R19, RZ ;  /* 0x00000013060d7223 */ /* 0x000fe200000000ff */
[C---:B------:R-:W-:Y:S01]  /*0c70*/  FMUL R6, R7.reuse, 0.25 ;  /* 0x3e80000007067820 */ /* 0x040fe20000400000 */
[C---:B------:R-:W-:Y:S02]  /*0c80*/  FSETP.GT.AND P1, PT, |R7|.reuse, 8.50705917302346158658e+37, PT ;  /* 0x7e8000000700780b */ /* 0x040fe40003f24200 */
[----:B------:R-:W-:Y:S01]  /*0c90*/  FSEL R19, R14, RZ, P3 ;  /* 0x000000ff0e137208 */ /* 0x000fe20001800000 */
[----:B------:R-:W1:Y:S01]  /*0ca0*/  SHFL.BFLY PT, R18, R13, 0x10, 0x1f ;  /* 0x0e001f000d127f89 */ /* 0x000e6200000e0000 */
[----:B------:R-:W-:Y:S02]  /*0cb0*/  FSEL R25, R6, R7, P1 ;  /* 0x0000000706197208 */ /* 0x000fe40000800000 */
[----:B------:R-:W-:Y:S01]  /*0cc0*/  FSETP.NEU.AND P3, PT, R7, RZ, PT ;  /* 0x000000ff0700720b */ /* 0x000fe20003f6d000 */
[----:B---3--:R-:W-:Y:S01]  /*0cd0*/  FADD R17, -R16, R17 ;  /* 0x0000001110117221 */ /* 0x008fe20000000100 */
[----:B------:R-:W2:Y:S01]  /*0ce0*/  SHFL.BFLY PT, R14, R7, 0x4, 0x1f ;  /* 0x0c801f00070e7f89 */ /* 0x000ea200000e0000 */
[----:B------:R-:W-:-:S02]  /*0cf0*/  @!P4 FMUL R25, R25, 16777216 ;  /* 0x4b8000001919c820 */ /* 0x000fc40000400000 */
[C---:B------:R-:W-:Y:S01]  /*0d00*/  FFMA R6, R17.reuse, R19, R16 ;  /* 0x0000001311067223 */ /* 0x040fe20000000010 */
[----:B------:R-:W-:Y:S01]  /*0d10*/  FMUL R17, R17, R17 ;  /* 0x0000001111117220 */ /* 0x000fe20000400000 */
[----:B------:R-:W3:Y:S01]  /*0d20*/  MUFU.RCP R16, R25 ;  /* 0x0000001900107308 */ /* 0x000ee20000001000 */
[----:B------:R-:W-:Y:S02]  /*0d30*/  @P1 FMUL R15, R15, 0.25 ;  /* 0x3e8000000f0f1820 */ /* 0x000fe40000400000 */
[----:B------:R-:W-:Y:S02]  /*0d40*/  FMUL R10, R10, R17 ;  /* 0x000000110a0a7220 */ /* 0x000fe40000400000 */
[----:B------:R-:W4:Y:S01]  /*0d50*/  SHFL.BFLY PT, R17, R6, 0x8, 0x1f ;  /* 0x0d001f0006117f89 */ /* 0x000f2200000e0000 */
[----:B------:R-:W-:Y:S01]  /*0d60*/  @!P4 FMUL R15, R15, 16777216 ;  /* 0x4b8000000f0fc820 */ /* 0x000fe20000400000 */
[----:B-1----:R-:W-:-:S03]  /*0d70*/  FADD R18, R13, R18 ;  /* 0x000000120d127221 */ /* 0x002fc60000000000 */
[----:B---3--:R-:W-:Y:S01]  /*0d80*/  FMUL R15, R16, R15 ;  /* 0x0000000f100f7220 */ /* 0x008fe20000400000 */
[----:B------:R-:W-:Y:S01]  /*0d90*/  FFMA R19, R19, R10, R18 ;  /* 0x0000000a13137223 */ /* 0x000fe20000000012 */
[----:B--2---:R-:W-:-:S03]  /*0da0*/  FADD R10, R7, R14 ;  /* 0x0000000e070a7221 */ /* 0x004fc60000000000 */
[----:B------:R-:W-:Y:S01]  /*0db0*/  FSEL R25, R15, RZ, P3 ;  /* 0x000000ff0f197208 */ /* 0x000fe20001800000 */
[C---:B------:R-:W-:Y:S01]  /*0dc0*/  FMUL R13, R10.reuse, 0.25 ;  /* 0x3e8000000a0d7820 */ /* 0x040fe20000400000 */
[C---:B------:R-:W-:Y:S01]  /*0dd0*/  FSETP.GEU.AND P4, PT, |R10|.reuse, 1.175494350822287508e-38, PT ;  /* 0x008000000a00780b */ /* 0x040fe20003f8e200 */
[----:B------:R-:W1:Y:S01]  /*0de0*/  SHFL.BFLY PT, R16, R19, 0x8, 0x1f ;  /* 0x0d001f0013107f89 */ /* 0x000e6200000e0000 */
[C---:B------:R-:W-:Y:S02]  /*0df0*/  FSETP.GT.AND P1, PT, |R10|.reuse, 8.50705917302346158658e+37, PT ;  /* 0x7e8000000a00780b */ /* 0x040fe40003f24200 */
[----:B------:R-:W-:Y:S01]  /*0e00*/  FSETP.NEU.AND P3, PT, R10, RZ, PT ;  /* 0x000000ff0a00720b */ /* 0x000fe20003f6d000 */
[----:B----4-:R-:W-:Y:S01]  /*0e10*/  FADD R29, -R6, R17 ;  /* 0x00000011061d7221 */ /* 0x010fe20000000100 */
[----:B------:R-:W-:Y:S02]  /*0e20*/  FSEL R17, R13, R10, P1 ;  /* 0x0000000a0d117208 */ /* 0x000fe40000800000 */
[----:B------:R-:W2:Y:S01]  /*0e30*/  SHFL.BFLY PT, R13, R10, 0x2, 0x1f ;  /* 0x0c401f000a0d7f89 */ /* 0x000ea200000e0000 */
[C---:B------:R-:W-:Y:S01]  /*0e40*/  FFMA R15, R29.reuse, R25, R6 ;  /* 0x000000191d0f7223 */ /* 0x040fe20000000006 */
[----:B------:R-:W-:-:S03]  /*0e50*/  FMUL R29, R29, R29 ;  /* 0x0000001d1d1d7220 */ /* 0x000fc60000400000 */
[----:B------:R-:W-:Y:S01]  /*0e60*/  @!P4 FMUL R17, R17, 16777216 ;  /* 0x4b8000001111c820 */ /* 0x000fe20000400000 */
[----:B------:R-:W-:Y:S01]  /*0e70*/  FMUL R29, R12, R29 ;  /* 0x0000001d0c1d7220 */ /* 0x000fe20000400000 */
[----:B------:R-:W-:Y:S01]  /*0e80*/  @P1 FMUL R14, R14, 0.25 ;  /* 0x3e8000000e0e1820 */ /* 0x000fe20000400000 */
[----:B------:R-:W3:Y:S03]  /*0e90*/  SHFL.BFLY PT, R12, R15, 0x4, 0x1f ;  /* 0x0c801f000f0c7f89 */ /* 0x000ee600000e0000 */
[----:B------:R-:W4:Y:S01]  /*0ea0*/  MUFU.RCP R17, R17 ;  /* 0x0000001100117308 */ /* 0x000f220000001000 */
[----:B------:R-:W-:Y:S01]  /*0eb0*/  @!P4 FMUL R14, R14, 16777216 ;  /* 0x4b8000000e0ec820 */ /* 0x000fe20000400000 */
[----:B-1----:R-:W-:-:S04]  /*0ec0*/  FADD R16, R19, R16 ;  /* 0x0000001013107221 */ /* 0x002fc80000000000 */
[----:B------:R-:W-:Y:S01]  /*0ed0*/  FFMA R25, R25, R29, R16 ;  /* 0x0000001d19197223 */ /* 0x000fe20000000010 */
[----:B--2---:R-:W-:Y:S01]  /*0ee0*/  FADD R6, R10, R13 ;  /* 0x0000000d0a067221 */ /* 0x004fe20000000000 */
[----:B----4-:R-:W-:-:S03]  /*0ef0*/  FMUL R16, R17, R14 ;  /* 0x0000000e11107220 */ /* 0x010fc60000400000 */
[C---:B------:R-:W-:Y:S01]  /*0f00*/  FMUL R19, R6.reuse, 0.25 ;  /* 0x3e80000006137820 */ /* 0x040fe20000400000 */
[----:B------:R-:W-:Y:S01]  /*0f10*/  FSETP.GEU.AND P4, PT, |R6|, 1.175494350822287508e-38, PT ;  /* 0x008000000600780b */ /* 0x000fe20003f8e200 */
[----:B------:R-:W1:Y:S01]  /*0f20*/  SHFL.BFLY PT, R14, R25, 0x4, 0x1f ;  /* 0x0c801f00190e7f89 */ /* 0x000e6200000e0000 */
[----:B------:R-:W-:Y:S01]  /*0f30*/  FSEL R16, R16, RZ, P3 ;  /* 0x000000ff10107208 */ /* 0x000fe20001800000 */
[----:B---3--:R-:W-:Y:S01]  /*0f40*/  FADD R28, -R15, R12 ;  /* 0x0000000c0f1c7221 */ /* 0x008fe20000000100 */
[----:B------:R-:W-:-:S03]  /*0f50*/  FSETP.GT.AND P1, PT, |R6|, 8.50705917302346158658e+37, PT ;  /* 0x7e8000000600780b */ /* 0x000fc60003f24200 */
[C---:B------:R-:W-:Y:S01]  /*0f60*/  FFMA R12, R28.reuse, R16, R15 ;  /* 0x000000101c0c7223 */ /* 0x040fe2000000000f */
[----:B------:R-:W-:Y:S01]  /*0f70*/  FSEL R18, R19, R6, P1 ;  /* 0x0000000613127208 */ /* 0x000fe20000800000 */
[----:B------:R-:W2:Y:S01]  /*0f80*/  SHFL.BFLY PT, R15, R8, 0x1, 0x1f ;  /* 0x0c201f00080f7f89 */ /* 0x000ea200000e0000 */
[----:B------:R-:W-:-:S03]  /*0f90*/  FMUL R28, R28, R28 ;  /* 0x0000001c1c1c7220 */ /* 0x000fc60000400000 */
[----:B------:R-:W-:Y:S01]  /*0fa0*/  @!P4 FMUL R18, R18, 16777216 ;  /* 0x4b8000001212c820 */ /* 0x000fe20000400000 */
[----:B------:R-:W3:Y:S01]  /*0fb0*/  SHFL.BFLY PT, R29, R12, 0x2, 0x1f ;  /* 0x0c401f000c1d7f89 */ /* 0x000ee200000e0000 */
[----:B------:R-:W-:Y:S02]  /*0fc0*/  FMUL R28, R7, R28 ;  /* 0x0000001c071c7220 */ /* 0x000fe40000400000 */
[----:B------:R-:W-:Y:S01]  /*0fd0*/  @P1 FMUL R13, R13, 0.25 ;  /* 0x3e8000000d0d1820 */ /* 0x000fe20000400000 */
[----:B------:R-:W-:Y:S01]  /*0fe0*/  FSETP.NEU.AND P1, PT, R6, RZ, PT ;  /* 0x000000ff0600720b */ /* 0x000fe20003f2d000 */
[----:B------:R-:W4:Y:S02]  /*0ff0*/  MUFU.RCP R18, R18 ;  /* 0x0000001200127308 */ /* 0x000f240000001000 */
[----:B------:R-:W-:Y:S01]  /*1000*/  @!P4 FMUL R13, R13, 16777216 ;  /* 0x4b8000000d0dc820 */ /* 0x000fe20000400000 */
[----:B-1----:R-:W-:-:S04]  /*1010*/  FADD R25, R25, R14 ;  /* 0x0000000e19197221 */ /* 0x002fc80000000000 */
[----:B------:R-:W-:Y:S01]  /*1020*/  FFMA R14, R16, R28, R25 ;  /* 0x0000001c100e7223 */ /* 0x000fe20000000019 */
[----:B--2---:R-:W-:Y:S01]  /*1030*/  FADD R7, R8, R15 ;  /* 0x0000000f08077221 */ /* 0x004fe20000000000 */
[----:B----4-:R-:W-:-:S03]  /*1040*/  FMUL R17, R18, R13 ;  /* 0x0000000d12117220 */ /* 0x010fc60000400000 */
[----:B------:R-:W1:Y:S01]  /*1050*/  SHFL.BFLY PT, R19, R14, 0x2, 0x1f ;  /* 0x0c401f000e137f89 */ /* 0x000e6200000e0000 */
[C---:B------:R-:W-:Y:S01]  /*1060*/  FMUL R16, R7.reuse, 0.25 ;  /* 0x3e80000007107820 */ /* 0x040fe20000400000 */
[----:B------:R-:W-:Y:S01]  /*1070*/  FSETP.GEU.AND P3, PT, |R7|, 1.175494350822287508e-38, PT ;  /* 0x008000000700780b */ /* 0x000fe20003f6e200 */
[----:B---3--:R-:W-:Y:S01]  /*1080*/  FADD R29, -R12, R29 ;  /* 0x0000001d0c1d7221 */ /* 0x008fe20000000100 */
[----:B------:R-:W-:Y:S01]  /*1090*/  FSEL R17, R17, RZ, P1 ;  /* 0x000000ff11117208 */ /* 0x000fe20000800000 */
[----:B------:R-:W2:Y:S01]  /*10a0*/  SHFL.BFLY PT, R13, R6, 0x1, 0x1f ;  /* 0x0c201f00060d7f89 */ /* 0x000ea200000e0000 */
[----:B------:R-:W-:-:S03]  /*10b0*/  FSETP.GT.AND P1, PT, |R7|, 8.50705917302346158658e+37, PT ;  /* 0x7e8000000700780b */ /* 0x000fc60003f24200 */
[C---:B------:R-:W-:Y:S01]  /*10c0*/  FFMA R12, R29.reuse, R17, R12 ;  /* 0x000000111d0c7223 */ /* 0x040fe2000000000c */
[----:B------:R-:W-:Y:S01]  /*10d0*/  FSEL R16, R16, R7, P1 ;  /* 0x0000000710107208 */ /* 0x000fe20000800000 */
[----:B------:R-:W-:Y:S01]  /*10e0*/  FMUL R29, R29, R29 ;  /* 0x0000001d1d1d7220 */ /* 0x000fe20000400000 */
[----:B------:R-:W3:Y:S03]  /*10f0*/  SHFL.BFLY PT, R18, R9, 0x1, 0x1f ;  /* 0x0c201f0009127f89 */ /* 0x000ee600000e0000 */
[----:B------:R-:W-:Y:S01]  /*1100*/  @!P3 FMUL R16, R16, 16777216 ;  /* 0x4b8000001010b820 */ /* 0x000fe20000400000 */
[----:B------:R-:W-:Y:S02]  /*1110*/  FMUL R29, R10, R29 ;  /* 0x0000001d0a1d7220 */ /* 0x000fe40000400000 */
[----:B------:R-:W4:Y:S01]  /*1120*/  SHFL.BFLY PT, R10, R11, 0x1, 0x1f ;  /* 0x0c201f000b0a7f89 */ /* 0x000f2200000e0000 */
[----:B------:R-:W-:Y:S01]  /*1130*/  @P1 FMUL R15, R15, 0.25 ;  /* 0x3e8000000f0f1820 */ /* 0x000fe20000400000 */
[----:B------:R-:W-:Y:S01]  /*1140*/  FSETP.NEU.AND P1, PT, R7, RZ, PT ;  /* 0x000000ff0700720b */ /* 0x000fe20003f2d000 */
[----:B------:R-:W5:Y:S02]  /*1150*/  MUFU.RCP R16, R16 ;  /* 0x0000001000107308 */ /* 0x000f640000001000 */
[----:B------:R-:W-:Y:S01]  /*1160*/  @!P3 FMUL R15, R15, 16777216 ;  /* 0x4b8000000f0fb820 */ /* 0x000fe20000400000 */
[----:B-1----:R-:W-:-:S04]  /*1170*/  FADD R14, R14, R19 ;  /* 0x000000130e0e7221 */ /* 0x002fc80000000000 */
[----:B------:R-:W-:Y:S01]  /*1180*/  FFMA R14, R17, R29, R14 ;  /* 0x0000001d110e7223 */ /* 0x000fe2000000000e */
[----:B-----5:R-:W-:Y:S01]  /*1190*/  FMUL R28, R16, R15 ;  /* 0x0000000f101c7220 */ /* 0x020fe20000400000 */
[----:B--2---:R-:W-:Y:S01]  /*11a0*/  FADD R15, R6, R13 ;  /* 0x0000000d060f7221 */ /* 0x004fe20000000000 */
[----:B---3--:R-:W-:Y:S02]  /*11b0*/  FADD R19, R9, R18 ;  /* 0x0000001209137221 */ /* 0x008fe40000000000 */
[----:B------:R-:W1:Y:S01]  /*11c0*/  SHFL.BFLY PT, R9, R14, 0x1, 0x1f ;  /* 0x0c201f000e097f89 */ /* 0x000e6200000e0000 */
[----:B------:R-:W-:Y:S01]  /*11d0*/  FSEL R28, R28, RZ, P1 ;  /* 0x000000ff1c1c7208 */ /* 0x000fe20000800000 */
[----:B----4-:R-:W-:Y:S01]  /*11e0*/  FADD R10, -R11, R10 ;  /* 0x0000000a0b0a7221 */ /* 0x010fe20000000100 */
[C---:B------:R-:W-:Y:S02]  /*11f0*/  FSETP.GEU.AND P3, PT, |R15|.reuse, 1.175494350822287508e-38, PT ;  /* 0x008000000f00780b */ /* 0x040fe40003f6e200 */
[C---:B------:R-:W-:Y:S01]  /*1200*/  FSETP.GT.AND P1, PT, |R15|.reuse, 8.50705917302346158658e+37, PT ;  /* 0x7e8000000f00780b */ /* 0x040fe20003f24200 */
[C---:B------:R-:W-:Y:S01]  /*1210*/  FFMA R16, R10.reuse, R28, R11 ;  /* 0x0000001c0a107223 */ /* 0x040fe2000000000b */
[----:B------:R-:W-:Y:S01]  /*1220*/  FMUL R17, R10, R10 ;  /* 0x0000000a0a117220 */ /* 0x000fe20000400000 */
[----:B------:R-:W-:Y:S01]  /*1230*/  FMUL R11, R15, 0.25 ;  /* 0x3e8000000f0b7820 */ /* 0x000fe20000400000 */
[----:B------:R-:W2:Y:S02]  /*1240*/  S2R R10, SR_TID.X ;  /* 0x00000000000a7919 */ /* 0x000ea40000002100 */
[----:B------:R-:W-:-:S02]  /*1250*/  FMUL R17, R8, R17 ;  /* 0x0000001108117220 */ /* 0x000fc40000400000 */
[----:B------:R-:W-:Y:S02]  /*1260*/  FSEL R8, R11, R15, P1 ;  /* 0x0000000f0b087208 */ /* 0x000fe40000800000 */
[----:B------:R-:W3:Y:S01]  /*1270*/  SHFL.BFLY PT, R11, R12, 0x1, 0x1f ;  /* 0x0c201f000c0b7f89 */ /* 0x000ee200000e0000 */
[----:B------:R-:W-:Y:S02]  /*1280*/  FFMA R17, R28, R17, R19 ;  /* 0x000000111c117223 */ /* 0x000fe40000000013 */
[----:B------:R-:W-:Y:S01]  /*1290*/  @!P3 FMUL R8, R8, 16777216 ;  /* 0x4b8000000808b820 */ /* 0x000fe20000400000 */
[----:B------:R-:W-:Y:S01]  /*12a0*/  @P1 FMUL R13, R13, 0.25 ;  /* 0x3e8000000d0d1820 */ /* 0x000fe20000400000 */
[----:B------:R-:W-:-:S03]  /*12b0*/  FSETP.NEU.AND P1, PT, R15, RZ, PT ;  /* 0x000000ff0f00720b */ /* 0x000fc60003f2d000 */
[----:B------:R-:W-:Y:S01]  /*12c0*/  @!P3 FMUL R13, R13, 16777216 ;  /* 0x4b8000000d0db820 */ /* 0x000fe20000400000 */
[----:B------:R-:W4:Y:S01]  /*12d0*/  MUFU.RCP R8, R8 ;  /* 0x0000000800087308 */ /* 0x000f220000001000 */
[----:B-1----:R-:W-:Y:S02]  /*12e0*/  FADD R9, R14, R9 ;  /* 0x000000090e097221 */ /* 0x002fe40000000000 */
[----:B----4-:R-:W-:Y:S01]  /*12f0*/  FMUL R18, R8, R13 ;  /* 0x0000000d08127220 */ /* 0x010fe20000400000 */
[----:B---3--:R-:W-:Y:S01]  /*1300*/  FADD R13, -R12, R11 ;  /* 0x0000000b0c0d7221 */ /* 0x008fe20000000100 */
[----:B--2---:R-:W-:Y:S02]  /*1310*/  LOP3.LUT P3, RZ, R10, 0x1f, RZ, 0xc0, !PT ;  /* 0x0000001f0aff7812 */ /* 0x004fe4000786c0ff */
[----:B------:R-:W-:Y:S01]  /*1320*/  SHF.R.U32.HI R11, RZ, 0x5, R10 ;  /* 0x00000005ff0b7819 */ /* 0x000fe2000001160a */
[----:B------:R-:W-:Y:S01]  /*1330*/  FMUL R19, R13, R13 ;  /* 0x0000000d0d137220 */ /* 0x000fe20000400000 */
[----:B------:R-:W-:-:S02]  /*1340*/  FSEL R18, R18, RZ, P1 ;  /* 0x000000ff12127208 */ /* 0x000fc40000800000 */
[----:B------:R-:W-:Y:S01]  /*1350*/  SGXT.U32 R11, R11, 0x2 ;  /* 0x000000020b0b781a */ /* 0x000fe20000000000 */
[----:B------:R-:W-:Y:S01]  /*1360*/  FMUL R19, R6, R19 ;  /* 0x0000001306137220 */ /* 0x000fe20000400000 */
[----:B------:R-:W-:Y:S01]  /*1370*/  ISETP.GE.AND P1, PT, R10, 0x8, PT ;  /* 0x000000080a00780c */ /* 0x000fe20003f26270 */
[----:B------:R-:W-:Y:S01]  /*1380*/  FFMA R13, R13, R18, R12 ;  /* 0x000000120d0d7223 */ /* 0x000fe2000000000c */
[C---:B------:R-:W-:Y:S01]  /*1390*/  LEA R14, R11.reuse, UR4, 0x2 ;  /* 0x000000040b0e7c11 */ /* 0x040fe2000f8e10ff */
[----:B------:R-:W-:Y:S01]  /*13a0*/  FFMA R9, R18, R19, R9 ;  /* 0x0000001312097223 */ /* 0x000fe20000000009 */
[C---:B------:R-:W-:Y:S02]  /*13b0*/  SHF.L.U32 R8, R10.reuse, 0x2, RZ ;  /* 0x000000020a087819 */ /* 0x040fe400000006ff */
[----:B------:R-:W-:Y:S01]  /*13c0*/  LOP3.LUT R19, R10, 0x1, RZ, 0xc0, !PT ;  /* 0x000000010a137812 */ /* 0x000fe200078ec0ff */
[----:B------:R-:W-:Y:S01]  /*13d0*/  @!P3 STS [R14+0x40], R7 ;  /* 0x000040070e00b388 */ /* 0x000fe20000000800 */
[----:B------:R-:W-:-:S02]  /*13e0*/  SHF.L.U32 R28, R11, 0x4, RZ ;  /* 0x000000040b1c7819 */ /* 0x000fc400000006ff */
[----:B------:R-:W-:Y:S01]  /*13f0*/  LEA R19, R19, UR4, 0x2 ;  /* 0x0000000413137c11 */ /* 0x000fe2000f8e10ff */
[----:B------:R-:W-:Y:S04]  /*1400*/  @!P3 STS [R14+0x50], R15 ;  /* 0x0000500f0e00b388 */ /* 0x000fe80000000800 */
[----:B------:R-:W-:Y:S04]  /*1410*/  @!P3 STS [R14], R16 ;  /* 0x000000100e00b388 */ /* 0x000fe80000000800 */
[----:B------:R-:W-:Y:S04]  /*1420*/  @!P3 STS [R14+0x10], R13 ;  /* 0x0000100d0e00b388 */ /* 0x000fe80000000800 */
[----:B------:R-:W-:Y:S04]  /*1430*/  @!P3 STS [R14+0x20], R17 ;  /* 0x000020110e00b388 */ /* 0x000fe80000000800 */
[----:B------:R-:W-:Y:S01]  /*1440*/  @!P3 STS [R14+0x30], R9 ;  /* 0x000030090e00b388 */ /* 0x000fe20000000800 */
[----:B------:R-:W-:Y:S06]  /*1450*/  BAR.SYNC.DEFER_BLOCKING 0x0 ;  /* 0x0000000000007b1d */ /* 0x000fec0000010000 */
[----:B------:R-:W1:Y:S04]  /*1460*/  @!P1 LDS R3, [R8+UR4+0x40] ;  /* 0x0000400408039984 */ /* 0x000e680008000800 */
[----:B------:R-:W2:Y:S04]  /*1470*/  @!P1 LDS R2, [R8+UR4] ;  /* 0x0000000408029984 */ /* 0x000ea80008000800 */
[----:B------:R-:W3:Y:S04]  /*1480*/  @!P1 LDS R0, [R8+UR4+0x20] ;  /* 0x0000200408009984 */ /* 0x000ee80008000800 */
[----:B-1----:R-:W1:Y:S04]  /*1490*/  SHFL.BFLY PT, R12, R3, 0x2, 0x1f ;  /* 0x0c401f00030c7f89 */ /* 0x002e6800000e0000 */
[----:B--2---:R-:W2:Y:S04]  /*14a0*/  SHFL.BFLY PT, R13, R2, 0x2, 0x1f ;  /* 0x0c401f00020d7f89 */ /* 0x004ea800000e0000 */
[----:B---3--:R-:W3:Y:S01]  /*14b0*/  SHFL.BFLY PT, R15, R0, 0x2, 0x1f ;  /* 0x0c401f00000f7f89 */ /* 0x008ee200000e0000 */
[----:B-1----:R-:W-:-:S04]  /*14c0*/  FADD R6, R3, R12 ;  /* 0x0000000c03067221 */ /* 0x002fc80000000000 */
[C---:B------:R-:W-:Y:S01]  /*14d0*/  FMUL R7, R6.reuse, 0.25 ;  /* 0x3e80000006077820 */ /* 0x040fe20000400000 */
[----:B------:R-:W-:Y:S01]  /*14e0*/  FSETP.GEU.AND P3, PT, |R6|, 1.175494350822287508e-38, PT ;  /* 0x008000000600780b */ /* 0x000fe20003f6e200 */
[----:B--2---:R-:W-:Y:S01]  /*14f0*/  FADD R13, -R2, R13 ;  /* 0x0000000d020d7221 */ /* 0x004fe20000000100 */
[----:B------:R-:W-:Y:S01]  /*1500*/  FSETP.GT.AND P1, PT, |R6|, 8.50705917302346158658e+37, PT ;  /* 0x7e8000000600780b */ /* 0x000fe20003f24200 */
[----:B---3--:R-:W-:Y:S02]  /*1510*/  FADD R15, R0, R15 ;  /* 0x0000000f000f7221 */ /* 0x008fe40000000000 */
[----:B------:R-:W-:Y:S01]  /*1520*/  FMUL R14, R13, R13 ;  /* 0x0000000d0d0e7220 */ /* 0x000fe20000400000 */
[----:B------:R-:W-:Y:S02]  /*1530*/  FSEL R16, R7, R6, P1 ;  /* 0x0000000607107208 */ /* 0x000fe40000800000 */
[----:B------:R-:W1:Y:S01]  /*1540*/  SHFL.BFLY PT, R7, R6, 0x1, 0x1f ;  /* 0x0c201f0006077f89 */ /* 0x000e6200000e0000 */
[----:B------:R-:W-:-:S04]  /*1550*/  FMUL R14, R3, R14 ;  /* 0x0000000e030e7220 */ /* 0x000fc80000400000 */
[----:B------:R-:W-:Y:S02]  /*1560*/  @!P3 FMUL R16, R16, 16777216 ;  /* 0x4b8000001010b820 */ /* 0x000fe40000400000 */
[----:B------:R-:W-:Y:S01]  /*1570*/  @P1 FMUL R12, R12, 0.25 ;  /* 0x3e8000000c0c1820 */ /* 0x000fe20000400000 */
[----:B------:R-:W-:Y:S01]  /*1580*/  FSETP.NEU.AND P1, PT, R6, RZ, PT ;  /* 0x000000ff0600720b */ /* 0x000fe20003f2d000 */
[----:B------:R-:W2:Y:S02]  /*1590*/  MUFU.RCP R9, R16 ;  /* 0x0000001000097308 */ /* 0x000ea40000001000 */
[----:B------:R-:W-:-:S04]  /*15a0*/  @!P3 FMUL R12, R12, 16777216 ;  /* 0x4b8000000c0cb820 */ /* 0x000fc80000400000 */
[----:B--2---:R-:W-:Y:S01]  /*15b0*/  FMUL R12, R9, R12 ;  /* 0x0000000c090c7220 */ /* 0x004fe20000400000 */
[----:B-1----:R-:W-:-:S04]  /*15c0*/  FADD R9, R6, R7 ;  /* 0x0000000706097221 */ /* 0x002fc80000000000 */
[----:B------:R-:W-:Y:S01]  /*15d0*/  FSEL R12, R12, RZ, P1 ;  /* 0x000000ff0c0c7208 */ /* 0x000fe20000800000 */
[C---:B------:R-:W-:Y:S01]  /*15e0*/  FMUL R16, R9.reuse, 0.25 ;  /* 0x3e80000009107820 */ /* 0x040fe20000400000 */
[C---:B------:R-:W-:Y:S02]  /*15f0*/  FSETP.GEU.AND P3, PT, |R9|.reuse, 1.175494350822287508e-38, PT ;  /* 0x008000000900780b */ /* 0x040fe40003f6e200 */
[----:B------:R-:W-:Y:S01]  /*1600*/  FSETP.GT.AND P1, PT, |R9|, 8.50705917302346158658e+37, PT ;  /* 0x7e8000000900780b */ /* 0x000fe20003f24200 */
[----:B------:R-:W-:Y:S01]  /*1610*/  FFMA R2, R13, R12, R2 ;  /* 0x0000000c0d027223 */ /* 0x000fe20000000002 */
[----:B------:R-:W-:Y:S02]  /*1620*/  FFMA R14, R12, R14, R15 ;  /* 0x0000000e0c0e7223 */ /* 0x000fe4000000000f */
[----:B------:R-:W-:Y:S02]  /*1630*/  FSEL R16, R16, R9, P1 ;  /* 0x0000000910107208 */ /* 0x000fe40000800000 */
[----:B------:R-:W1:Y:S04]  /*1640*/  SHFL.BFLY PT, R3, R2, 0x1, 0x1f ;  /* 0x0c201f0002037f89 */ /* 0x000e6800000e0000 */
[----:B------:R-:W2:Y:S01]  /*1650*/  SHFL.BFLY PT, R13, R14, 0x1, 0x1f ;  /* 0x0c201f000e0d7f89 */ /* 0x000ea200000e0000 */
[----:B------:R-:W-:-:S02]  /*1660*/  @!P3 FMUL R16, R16, 16777216 ;  /* 0x4b8000001010b820 */ /* 0x000fc40000400000 */
[----:B------:R-:W-:Y:S01]  /*1670*/  @P1 FMUL R7, R7, 0.25 ;  /* 0x3e80000007071820 */ /* 0x000fe20000400000 */
[----:B------:R-:W-:-:S03]  /*1680*/  LOP3.LUT P1, RZ, R10, 0x3, RZ, 0xc0, !PT ;  /* 0x000000030aff7812 */ /* 0x000fc6000782c0ff */
[----:B------:R-:W3:Y:S01]  /*1690*/  MUFU.RCP R16, R16 ;  /* 0x0000001000107308 */ /* 0x000ee20000001000 */
[----:B------:R-:W-:Y:S01]  /*16a0*/  @!P3 FMUL R7, R7, 16777216 ;  /* 0x4b8000000707b820 */ /* 0x000fe20000400000 */
[----:B------:R-:W-:Y:S02]  /*16b0*/  FSETP.NEU.AND P3, PT, R9, RZ, PT ;  /* 0x000000ff0900720b */ /* 0x000fe40003f6d000 */
[----:B------:R-:W-:Y:S01]  /*16c0*/  ISETP.LT.AND P1, PT, R10, 0x8, !P1 ;  /* 0x000000080a00780c */ /* 0x000fe20004f21270 */
[----:B-1----:R-:W-:Y:S01]  /*16d0*/  FADD R3, -R2, R3 ;  /* 0x0000000302037221 */ /* 0x002fe20000000100 */
[----:B---3--:R-:W-:Y:S01]  /*16e0*/  FMUL R7, R16, R7 ;  /* 0x0000000710077220 */ /* 0x008fe20000400000 */
[----:B------:R-:W-:Y:S02]  /*16f0*/  SHF.R.S32.HI R16, RZ, 0x1e, R21 ;  /* 0x0000001eff107819 */ /* 0x000fe40000011415 */
[----:B------:R-:W-:Y:S01]  /*1700*/  FMUL R15, R3, R3 ;  /* 0x00000003030f7220 */ /* 0x000fe20000400000 */
[----:B--2---:R-:W-:-:S07]  /*1710*/  FADD R14, R14, R13 ;  /* 0x0000000d0e0e7221 */ /* 0x004fce0000000000 */
[----:B------:R-:W-:Y:S01]  /*1720*/  @P1 STS [R8+UR4+0x40], R9 ;  /* 0x0000400908001988 */ /* 0x000fe20008000804 */
[----:B------:R-:W-:Y:S01]  /*1730*/  FSEL R7, R7, RZ, P3 ;  /* 0x000000ff07077208 */ /* 0x000fe20001800000 */
[----:B------:R-:W-:Y:S01]  /*1740*/  FMUL R15, R6, R15 ;  /* 0x0000000f060f7220 */ /* 0x000fe20000400000 */
[----:B------:R-:W-:Y:S02]  /*1750*/  SGXT R16, R16, 0x1 ;  /* 0x000000011010781a */ /* 0x000fe40000000200 */
[----:B------:R-:W-:Y:S01]  /*1760*/  SHF.R.U32.HI R21, RZ, 0x1, R10 ;  /* 0x00000001ff157819 */ /* 0x000fe2000001160a */
[----:B------:R-:W-:Y:S01]  /*1770*/  FFMA R13, R3, R7, R2 ;  /* 0x00000007030d7223 */ /* 0x000fe20000000002 */
[----:B------:R-:W-:Y:S01]  /*1780*/  FFMA R15, R7, R15, R14 ;  /* 0x0000000f070f7223 */ /* 0x000fe2000000000e */
[CC--:B------:R-:W-:Y:S02]  /*1790*/  LEA.HI R0, R16.reuse, R23.reuse, RZ, 0x3 ;  /* 0x0000001710007211 */ /* 0x0c0fe400078f18ff */
[----:B------:R-:W-:Y:S01]  /*17a0*/  LEA.HI R16, R16, R23, RZ, 0x6 ;  /* 0x0000001710107211 */ /* 0x000fe200078f30ff */
[----:B------:R-:W-:Y:S01]  /*17b0*/  @P1 STS [R8+UR4], R13 ;  /* 0x0000000d08001988 */ /* 0x000fe20008000804 */
[----:B------:R-:W-:-:S02]  /*17c0*/  SHF.R.S32.HI R17, RZ, 0x3, R0 ;  /* 0x00000003ff117819 */ /* 0x000fc40000011400 */
[----:B------:R-:W-:Y:S01]  /*17d0*/  LOP3.LUT R10, R0, 0x1ffffff8, RZ, 0xc0, !PT ;  /* 0x1ffffff8000a7812 */ /* 0x000fe200078ec0ff */
[----:B------:R1:W-:Y:S01]  /*17e0*/  @P1 STS [R8+UR4+0x20], R15 ;  /* 0x0000200f08001988 */ /* 0x0003e20008000804 */
[----:B------:R-:W-:Y:S01]  /*17f0*/  HFMA2.MMA R0, -RZ, RZ, 0.9580078125, -0.052093505859375 ;  /* 0x3baaaaabff007435 */ /* 0x000fe200000001ff */
[----:B------:R-:W-:Y:S01]  /*1800*/  LOP3.LUT R16, R16, 0xffffffc0, RZ, 0xc0, !PT ;  /* 0xffffffc010107812 */ /* 0x000fe200078ec0ff */
[----:B------:R-:W-:Y:S01]  /*1810*/  BAR.SYNC.DEFER_BLOCKING 0x0 ;  /* 0x0000000000007b1d */ /* 0x000fe20000010000 */
[----:B------:R-:W-:Y:S02]  /*1820*/  IADD3 R11, R23, -R10, RZ ;  /* 0x8000000a170b7210 */ /* 0x000fe40007ffe0ff */
[----:B-1----:R-:W-:-:S05]  /*1830*/  LEA.HI R8, R17, R17, RZ, 0x3 ;  /* 0x0000001111087211 */ /* 0x002fca00078f18ff */
[----:B------:R-:W1:Y:S01]  /*1840*/  LDC.64 R12, c[0x0][0x230] ;  /* 0x00008c00ff0c7b82 */ /* 0x000e620000000a00 */
[----:B------:R-:W-:-:S04]  /*1850*/  LOP3.LUT R18, R8, 0xfffffff8, RZ, 0xc0, !PT ;  /* 0xfffffff808127812 */ /* 0x000fc800078ec0ff */
[----:B------:R-:W-:-:S03]  /*1860*/  IADD3 R18, R17, -R18, RZ ;  /* 0x8000001211127210 */ /* 0x000fc60007ffe0ff */
[----:B------:R-:W2:Y:S01]  /*1870*/  LDC.64 R8, c[0x0][0x238] ;  /* 0x00008e00ff087b82 */ /* 0x000ea20000000a00 */
[----:B------:R-:W-:Y:S02]  /*1880*/  SGXT.U32 R17, R21, 0x4 ;  /* 0x000000041511781a */ /* 0x000fe40000000000 */
[----:B------:R-:W-:Y:S02]  /*1890*/  LEA R11, R11, R18, 0x3 ;  /* 0x000000120b0b7211 */ /* 0x000fe400078e18ff */
[----:B------:R-:W-:Y:S02]  /*18a0*/  LOP3.LUT P1, RZ, R28, R17, RZ, 0xfc, !PT ;  /* 0x000000111cff7212 */ /* 0x000fe4000782fcff */
[----:B------:R-:W-:Y:S01]  /*18b0*/  IADD3 R11, R11, R16, RZ ;  /* 0x000000100b0b7210 */ /* 0x000fe20007ffe0ff */
[----:B------:R-:W-:Y:S01]  /*18c0*/  LDS R6, [UR4] ;  /* 0x00000004ff067984 */ /* 0x000fe20008000800 */
[----:B------:R-:W-:Y:S01]  /*18d0*/  ISETP.LT.AND P1, PT, R23, 0x100, !P1 ;  /* 0x000001001700780c */ /* 0x000fe20004f21270 */
[----:B------:R-:W3:Y:S02]  /*18e0*/  LDC.64 R16, c[0x0][0x220] ;  /* 0x00008800ff107b82 */ /* 0x000ee40000000a00 */
[----:B------:R-:W4:Y:S01]  /*18f0*/  LDS R7, [UR4+0x10] ;  /* 0x00001004ff077984 */ /* 0x000f220008000800 */
[----:B-1----:R-:W-:-:S03]  /*1900*/  IMAD.WIDE R12, R11, 0x4, R12 ;  /* 0x000000040b0c7825 */ /* 0x002fc600078e020c */
[----:B------:R-:W-:Y:S04]  /*1910*/  LDS R2, [UR4+0x20] ;  /* 0x00002004ff027984 */ /* 0x000fe80008000800 */
[----:B------:R-:W1:Y:S01]  /*1920*/  LDS R3, [UR4+0x30] ;  /* 0x00003004ff037984 */ /* 0x000e620008000800 */
[----:B--2---:R-:W-:Y:S01]  /*1930*/  IMAD.WIDE R28, R11, 0x4, R8 ;  /* 0x000000040b1c7825 */ /* 0x004fe200078e0208 */
[----:B------:R-:W-:Y:S01]  /*1940*/  BAR.SYNC.DEFER_BLOCKING 0x0 ;  /* 0x0000000000007b1d */ /* 0x000fe20000010000 */
[----:B------:R-:W-:Y:S02]  /*1950*/  CS2R R8, SRZ ;  /* 0x0000000000087805 */ /* 0x000fe4000001ff00 */
[----:B------:R-:W-:-:S03]  /*1960*/  CS2R R10, SRZ ;  /* 0x00000000000a7805 */ /* 0x000fc6000001ff00 */
[----:B----4-:R-:W-:Y:S02]  /*1970*/  STS.64 [UR4], R6 ;  /* 0x00000006ff007988 */ /* 0x010fe40008000a04 */
[----:B------:R-:W-:Y:S06]  /*1980*/  BAR.SYNC.DEFER_BLOCKING 0x0 ;  /* 0x0000000000007b1d */ /* 0x000fec0000010000 */
[----:B------:R-:W2:Y:S02]  /*1990*/  LDS R14, [R19] ;  /* 0x00000000130e7984 */ /* 0x000ea40000000800 */
[----:B------:R-:W-:Y:S06]  /*19a0*/  BAR.SYNC.DEFER_BLOCKING 0x0 ;  /* 0x0000000000007b1d */ /* 0x000fec0000010000 */
[----:B-1----:R-:W-:Y:S02]  /*19b0*/  STS.64 [UR4], R2 ;  /* 0x00000002ff007988 */ /* 0x002fe40008000a04 */
[----:B------:R-:W-:Y:S06]  /*19c0*/  BAR.SYNC.DEFER_BLOCKING 0x0 ;  /* 0x0000000000007b1d */ /* 0x000fec0000010000 */
[----:B------:R1:W4:Y:S04]  /*19d0*/  LDS R15, [R19] ;  /* 0x00000000130f7984 */ /* 0x0003280000000800 */
[----:B--2---:R-:W-:Y:S01]  /*19e0*/  @P1 STG.E desc[UR6][R12.64], R14 ;  /* 0x0000000e0c001986 */ /* 0x004fe2000c101906 */
[----:B-1----:R-:W1:Y:S01]  /*19f0*/  LDC.64 R18, c[0x0][0x228] ;  /* 0x00008a00ff127b82 */ /* 0x002e620000000a00 */
[----:B----4-:R-:W-:-:S06]  /*1a00*/  FFMA R15, R15, R0, 9.9999999747524270788e-07 ;  /* 0x358637bd0f0f7423 */ /* 0x010fcc0000000000 */
[----:B------:R-:W2:Y:S02]  /*1a10*/  MUFU.RSQ R15, R15 ;  /* 0x0000000f000f7308 */ /* 0x000ea40000001400 */
[----:B--2---:R3:W-:Y:S04]  /*1a20*/  @P1 STG.E desc[UR6][R28.64], R15 ;  /* 0x0000000f1c001986 */ /* 0x0047e8000c101906 */
[----:B------:R-:W2:Y:S01]  /*1a30*/  @P0 LDG.E.EF.128 R8, desc[UR6][R26.64] ;  /* 0x000000061a080981 */ /* 0x000ea2000c0e1d00 */
[----:B---3--:R-:W-:Y:S01]  /*1a40*/  IMAD.WIDE.U32 R28, R22, 0x4, R16 ;  /* 0x00000004161c7825 */ /* 0x008fe200078e0010 */
[----:B------:R-:W-:-:S03]  /*1a50*/  CS2R R16, SRZ ;  /* 0x0000000000107805 */ /* 0x000fc6000001ff00 */
[----:B-1----:R-:W-:Y:S01]  /*1a60*/  IMAD.WIDE.U32 R22, R22, 0x4, R18 ;  /* 0x0000000416167825 */ /* 0x002fe200078e0012 */
[----:B------:R-:W-:Y:S02]  /*1a70*/  CS2R R18, SRZ ;  /* 0x0000000000127805 */ /* 0x000fe4000001ff00 */
[----:B------:R-:W3:Y:S04]  /*1a80*/  @!P2 LDG.E.EL.64 R16, desc[UR6][R28.64] ;  /* 0x000000061c10a981 */ /* 0x000ee8000c2e1b00 */
[----:B------:R-:W4:Y:S01]  /*1a90*/  @!P2 LDG.E.EL.64 R18, desc[UR6][R22.64] ;  /* 0x000000061612a981 */ /* 0x000f22000c2e1b00 */
[----:B------:R-:W-:Y:S01]  /*1aa0*/  LOP3.LUT R20, R20, 0x40, RZ, 0xc0, !PT ;  /* 0x0000004014147812 */ /* 0x000fe200078ec0ff */
[-C--:B------:R-:W-:Y:S01]  /*1ab0*/  FFMA R2, R2, R0.reuse, 9.9999999747524270788e-07 ;  /* 0x358637bd02027423 */ /* 0x080fe20000000000 */
[----:B------:R-:W-:Y:S01]  /*1ac0*/  FFMA R3, R3, R0, 9.9999999747524270788e-07 ;  /* 0x358637bd03037423 */ /* 0x000fe20000000000 */
[----:B------:R-:W-:Y:S01]  /*1ad0*/  BAR.SYNC.DEFER_BLOCKING 0x0 ;  /* 0x0000000000007b1d */ /* 0x000fe20000010000 */
[----:B------:R-:W-:-:S05]  /*1ae0*/  LEA.HI R20, R20, UR4, RZ, 0x1d ;  /* 0x0000000414147c11 */ /* 0x000fca000f8fe8ff */
[----:B------:R-:W1:Y:S08]  /*1af0*/  MUFU.RSQ R12, R2 ;  /* 0x00000002000c7308 */ /* 0x000e700000001400 */
[----:B------:R-:W5:Y:S01]  /*1b00*/  MUFU.RSQ R3, R3 ;  /* 0x0000000300037308 */ /* 0x000f620000001400 */
[----:B------:R-:W-:Y:S04]  /*1b10*/  STS [UR4], R6 ;  /* 0x00000006ff007988 */ /* 0x000fe80008000804 */
[----:B------:R-:W-:Y:S04]  /*1b20*/  STS [UR4+0x8], R7 ;  /* 0x00000807ff007988 */ /* 0x000fe80008000804 */
[----:B------:R-:W-:Y:S04]  /*1b30*/  STS [UR4], R6 ;  /* 0x00000006ff007988 */ /* 0x000fe80008000804 */
[----:B------:R-:W-:Y:S01]  /*1b40*/  STS [UR4+0x8], R7 ;  /* 0x00000807ff007988 */ /* 0x000fe20008000804 */
[----:B------:R-:W-:Y:S06]  /*1b50*/  BAR.SYNC.DEFER_BLOCKING 0x0 ;  /* 0x0000000000007b1d */ /* 0x000fec0000010000 */
[----:B------:R-:W2:Y:S02]  /*1b60*/  LDS R0, [R20] ;  /* 0x0000000014007984 */ /* 0x000ea40000000800 */
[----:B------:R-:W-:Y:S06]  /*1b70*/  BAR.SYNC.DEFER_BLOCKING 0x0 ;  /* 0x0000000000007b1d */ /* 0x000fec0000010000 */
[----:B-1----:R-:W-:Y:S04]  /*1b80*/  STS [UR4], R12 ;  /* 0x0000000cff007988 */ /* 0x002fe80008000804 */
[----:B-----5:R-:W-:Y:S01]  /*1b90*/  STS [UR4+0x8], R3 ;  /* 0x00000803ff007988 */ /* 0x020fe20008000804 */
[----:B------:R-:W-:Y:S06]  /*1ba0*/  BAR.SYNC.DEFER_BLOCKING 0x0 ;  /* 0x0000000000007b1d */ /* 0x000fec0000010000 */
[----:B------:R-:W1:Y:S01]  /*1bb0*/  LDS R2, [R20] ;  /* 0x0000000014027984 */ /* 0x000e620000000800 */
[----:B--2---:R-:W-:-:S02]  /*1bc0*/  SEL R13, R8, RZ, P0 ;  /* 0x000000ff080d7207 */ /* 0x004fc40000000000 */
[----:B------:R-:W-:Y:S02]  /*1bd0*/  SEL R9, R9, RZ, P0 ;  /* 0x000000ff09097207 */ /* 0x000fe40000000000 */
[----:B------:R-:W-:Y:S01]  /*1be0*/  SEL R15, R10, RZ, P0 ;  /* 0x000000ff0a0f7207 */ /* 0x000fe20000000000 */
[--C-:B0-----:R-:W-:Y:S01]  /*1bf0*/  FADD R8, R13, -R0.reuse ;  /* 0x800000000d087221 */ /* 0x101fe20000000000 */
[----:B------:R-:W-:Y:S01]  /*1c00*/  BAR.SYNC.DEFER_BLOCKING 0x0 ;  /* 0x0000000000007b1d */ /* 0x000fe20000010000 */
[----:B------:R-:W-:Y:S01]  /*1c10*/  SEL R11, R11, RZ, P0 ;  /* 0x000000ff0b0b7207 */ /* 0x000fe20000000000 */
[--C-:B------:R-:W-:Y:S01]  /*1c20*/  FADD R9, R9, -R0.reuse ;  /* 0x8000000009097221 */ /* 0x100fe20000000000 */
[--C-:B------:R-:W-:Y:S01]  /*1c30*/  FADD R10, R15, -R0.reuse ;  /* 0x800000000f0a7221 */ /* 0x100fe20000000000 */
[-C--:B-1----:R-:W-:Y:S02]  /*1c40*/  FMUL R8, R8, R2.reuse ;  /* 0x0000000208087220 */ /* 0x082fe40000400000 */
[----:B------:R-:W-:Y:S01]  /*1c50*/  FADD R11, R11, -R0 ;  /* 0x800000000b0b7221 */ /* 0x000fe20000000000 */
[-C--:B------:R-:W-:Y:S01]  /*1c60*/  FMUL R9, R9, R2.reuse ;  /* 0x0000000209097220 */ /* 0x080fe20000400000 */
[-C--:B------:R-:W-:Y:S01]  /*1c70*/  FMUL R10, R10, R2.reuse ;  /* 0x000000020a0a7220 */ /* 0x080fe20000400000 */
[----:B---3--:R-:W-:Y:S01]  /*1c80*/  SEL R16, R16, RZ, !P2 ;  /* 0x000000ff10107207 */ /* 0x008fe20005000000 */
[----:B------:R-:W-:Y:S01]  /*1c90*/  FMUL R11, R11, R2 ;  /* 0x000000020b0b7220 */ /* 0x000fe20000400000 */
[----:B------:R-:W-:-:S02]  /*1ca0*/  SEL R17, R17, RZ, !P2 ;  /* 0x000000ff11117207 */ /* 0x000fc40005000000 */
[----:B----4-:R-:W-:Y:S02]  /*1cb0*/  SEL R3, R18, RZ, !P2 ;  /* 0x000000ff12037207 */ /* 0x010fe40005000000 */
[----:B------:R-:W-:Y:S01]  /*1cc0*/  SEL R0, R19, RZ, !P2 ;  /* 0x000000ff13007207 */ /* 0x000fe20005000000 */
[----:B------:R-:W-:Y:S01]  /*1cd0*/  STS.128 [R4], R8 ;  /* 0x0000000804007388 */ /* 0x000fe20000000c00 */
[----:B------:R-:W-:Y:S06]  /*1ce0*/  BAR.SYNC.DEFER_BLOCKING 0x0 ;  /* 0x0000000000007b1d */ /* 0x000fec0000010000 */
[----:B------:R-:W0:Y:S04]  /*1cf0*/  LDS.64 R6, [R24] ;  /* 0x0000000018067984 */ /* 0x000e280000000a00 */
[----:B------:R-:W1:Y:S01]  /*1d00*/  LDS.64 R12, [R24+0x410] ;  /* 0x00041000180c7984 */ /* 0x000e620000000a00 */
[C-C-:B0-----:R-:W-:Y:S01]  /*1d10*/  FFMA R6, R16.reuse, R6, R3.reuse ;  /* 0x0000000610067223 */ /* 0x141fe20000000003 */
[C-C-:B------:R-:W-:Y:S01]  /*1d20*/  FFMA R7, R17.reuse, R7, R0.reuse ;  /* 0x0000000711077223 */ /* 0x140fe20000000000 */
[----:B------:R-:W-:Y:S01]  /*1d30*/  BAR.SYNC.DEFER_BLOCKING 0x0 ;  /* 0x0000000000007b1d */ /* 0x000fe20000010000 */
[----:B-1----:R-:W-:Y:S01]  /*1d40*/  FFMA R12, R16, R12, R3 ;  /* 0x0000000c100c7223 */ /* 0x002fe20000000003 */
[----:B------:R-:W-:-:S04]  /*1d50*/  FFMA R13, R17, R13, R0 ;  /* 0x0000000d110d7223 */ /* 0x000fc80000000000 */
[----:B------:R0:W-:Y:S04]  /*1d60*/  STS.64 [R24], R6 ;  /* 0x0000000618007388 */ /* 0x0001e80000000a00 */
[----:B------:R0:W-:Y:S01]  /*1d70*/  STS.64 [R24+0x410], R12 ;  /* 0x0004100c18007388 */ /* 0x0001e20000000a00 */
[----:B------:R-:W-:Y:S06]  /*1d80*/  BAR.SYNC.DEFER_BLOCKING 0x0 ;  /* 0x0000000000007b1d */ /* 0x000fec0000010000 */
[----:B0-----:R-:W-:Y:S05]  /*1d90*/  @!P0 EXIT ;  /* 0x000000000000894d */ /* 0x001fea0003800000 */
[----:B------:R-:W0:Y:S01]  /*1da0*/  LDS.128 R8, [R4] ;  /* 0x0000000004087984 */ /* 0x000e220000000c00 */
[----:B------:R-:W1:Y:S02]  /*1db0*/  LDC.64 R2, c[0x0][0x240] ;  /* 0x00009000ff027b82 */ /* 0x000e640000000a00 */
[----:B-1----:R-:W-:-:S05]  /*1dc0*/  IMAD.WIDE R2, R5, 0x4, R2 ;  /* 0x0000000405027825 */ /* 0x002fca00078e0202 */
[----:B0-----:R-:W-:Y:S01]  /*1dd0*/  STG.E.128 desc[UR6][R2.64], R8 ;  /* 0x0000000802007986 */ /* 0x001fe2000c101d06 */
[----:B------:R-:W-:Y:S05]  /*1de0*/  EXIT ;  /* 0x000000000000794d */ /* 0x000fea0003800000 */
.L_x_0:
[----:B------:R-:W-:-:S00]  /*1df0*/  BRA `(.L_x_0) ;  /* 0xfffffffc00fc7947 */ /* 0x000fc0000383ffff */
[----:B------:R-:W-:-:S00]  /*1e00*/  NOP ;  /* 0x0000000000007918 */ /* 0x000fc00000000000 */
[----:B------:R-:W-:-:S00]  /*1e10*/  NOP ;  /* 0x0000000000007918 */ /* 0x000fc00000000000 */
[----:B------:R-:W-:-:S00]  /*1e20*/  NOP ;  /* 0x0000000000007918 */ /* 0x000fc00000000000 */
[----:B------:R-:W-:-:S00]  /*1e30*/  NOP ;  /* 0x0000000000007918 */ /* 0x000fc00000000000 */
[----:B------:R-:W-:-:S00]  /*1e40*/  NOP ;  /* 0x0000000000007918 */ /* 0x000fc00000000000 */
[----:B------:R-:W-:-:S00]  /*1e50*/  NOP ;  /* 0x0000000000007918 */ /* 0x000fc00000000000 */
[----:B------:R-:W-:-:S00]  /*1e60*/  NOP ;  /* 0x0000000000007918 */ /* 0x000fc00000000000 */
[----:B------:R-:W-:-:S00]  /*1e70*/  NOP ;  /* 0x0000000000007918 */ /* 0x000fc00000000000 */
.L_x_1:


//--------------------- .nv.global.init           --------------------------
	.section	.nv.global.init,"aw",@progbits
.nv.global.init:
	.type		_$_str,@object
	.size		_$_str,(.L_0 - _$_str)
_$_str:
        /*0000*/ 	.byte	0x5f, 0x5f, 0x43, 0x55, 0x44, 0x41, 0x5f, 0x46, 0x54, 0x5a, 0x00
.L_0:


//--------------------- .nv.shared.triton_red_fused_convolution_native_layer_norm_12 --------------------------
	.section	.nv.shared.triton_red_fused_convolution_native_layer_norm_12,"aw",@nobits
	.sectionflags	@""
	.align	16
	.zero		1024


//--------------------- .nv.constant0.triton_red_fused_convolution_native_layer_norm_12 --------------------------
	.section	.nv.constant0.triton_red_fused_convolution_native_layer_norm_12,"a",@progbits
	.sectionflags	@""
	.align	4
.nv.constant0.triton_red_fused_convolution_native_layer_norm_12:
	.zero		592
